// auto-generated by cutlass_sweep.gemm — config: {"arch": "sm_100", "cluster_m": 1, "cluster_n": 2, "dtype": "e4m3", "stages": 3, "tile_k": 128, "tile_m": 64, "tile_n": 64}
#include "cutlass/cutlass.h"
#include "cutlass/gemm/collective/collective_builder.hpp"
#include "cutlass/gemm/device/gemm_universal_adapter.h"
#include "cutlass/gemm/kernel/gemm_universal.hpp"
#include "cutlass/epilogue/collective/collective_builder.hpp"

using ElemA = cutlass::float_e4m3_t;
using ElemB = cutlass::float_e4m3_t;
using ElemCD = cutlass::float_e4m3_t;
using Acc  = float;
using TileShape    = cute::Shape<cute::_64, cute::_64, cute::_128>;
using ClusterShape = cute::Shape<cute::_1, cute::_2, cute::_1>;

using CollectiveEpilogue = typename cutlass::epilogue::collective::CollectiveBuilder<
    cutlass::arch::Sm100, cutlass::arch::OpClassTensorOp,
    TileShape, ClusterShape,
    cutlass::epilogue::collective::EpilogueTileAuto,
    Acc, Acc,
    ElemCD, cutlass::layout::RowMajor, 128 / cutlass::sizeof_bits<ElemCD>::value,
    ElemCD, cutlass::layout::RowMajor, 128 / cutlass::sizeof_bits<ElemCD>::value,
    cutlass::epilogue::collective::EpilogueScheduleAuto
  >::CollectiveOp;

using CollectiveMainloop = typename cutlass::gemm::collective::CollectiveBuilder<
    cutlass::arch::Sm100, cutlass::arch::OpClassTensorOp,
    ElemA, cutlass::layout::RowMajor, 128 / cutlass::sizeof_bits<ElemA>::value,
    ElemB, cutlass::layout::ColumnMajor, 128 / cutlass::sizeof_bits<ElemB>::value,
    Acc,
    TileShape, ClusterShape,
    cutlass::gemm::collective::StageCount<3>,
    cutlass::gemm::collective::KernelScheduleAuto
  >::CollectiveOp;

using GemmKernel = cutlass::gemm::kernel::GemmUniversal<
    cute::Shape<int,int,int,int>,
    CollectiveMainloop,
    CollectiveEpilogue
>;
using Gemm = cutlass::gemm::device::GemmUniversalAdapter<GemmKernel>;

// Force the device kernel symbol into the cubin without needing a host main.
auto* _anchor = &cutlass::device_kernel<GemmKernel>;


// ===== COMPILED SASS (sm_100a) =====

	.target	sm_100a

	.elftype	@"ET_EXEC"


//--------------------- .note.nv.tkinfo           --------------------------
	.section	.note.nv.tkinfo,"",@"SHT_NOTE"
	.sectionflags	@"SHF_NOTE_NV_TKINFO"
	.tkinfo
        /*0018*/ 	.word	0x00000002
        /*0030*/ 	.string	""
        /*0030*/ 	.string	"ptxas"
        /*0030*/ 	.string	"Cuda compilation tools, release 13.0, V13.0.88"
        /*0030*/ 	.string	"Build cuda_13.0.r13.0/compiler.36424714_0"
        /*0030*/ 	.string	"-arch sm_100a -m 64 "



//--------------------- .note.nv.cuinfo           --------------------------
	.section	.note.nv.cuinfo,"",@"SHT_NOTE"
	.sectionflags	@"SHF_NOTE_NV_CUINFO"
        /*0018*/ 	.short	0x0002
        /*001a*/ 	.short	0x0064
        /*001c*/ 	.short	0x0082
	.zero		2


//--------------------- .nv.info                  --------------------------
	.section	.nv.info,"",@"SHT_CUDA_INFO"
	.align	4


	//----- nvinfo : EIATTR_REGCOUNT
	.align		4
        /*0000*/ 	.byte	0x04, 0x2f
        /*0002*/ 	.short	(.L_19 - .L_18)
	.align		4
.L_18:
        /*0004*/ 	.word	index@(_ZN7cutlass13device_kernelINS_4gemm6kernel13GemmUniversalIN4cute5tupleIJiiiiEEENS1_10collective13CollectiveMmaINS1_35MainloopSm100TmaUmmaWarpSpecializedILi3ELi2ELi4ENS5_IJNS4_1CILi1EEENSA_ILi2EEESB_EEEEENS5_IJNSA_ILi64EEESF_NSA_ILi128EEEEEENS_12float_e4m3_tENS5_IJlSB_lEEESI_SJ_NS4_8TiledMMAINS4_8MMA_AtomIJNS4_10MMA_TraitsINS4_19SM100_MMA_F8F6F4_SSEJSI_SI_fSF_SF_NS4_17integral_constantINS4_4UMMA5MajorELSQ_0EEESR_NSO_INSP_7ScaleInELSS_0EEEST_EEEEEENS4_6LayoutINS5_IJSB_SB_SB_EEENS5_IJNSA_ILi0EEESY_SY_EEEEENS5_IJNS4_10UnderscoreES11_S11_EEEEENS4_23SM90_TMA_LOAD_MULTICASTENS4_14ComposedLayoutINS4_7SwizzleILi3ELi4ELi3EEENS4_18smem_ptr_flag_bitsILi8EEENSW_INS5_IJNSA_ILi8EEESG_EEENS5_IJSG_SB_EEEEEEEvNS4_8identityENS4_13SM90_TMA_LOADES1E_vS1F_EENS_8epilogue10collective18CollectiveEpilogueINS1I_23Sm100TmaWarpSpecializedILi1ELi1ELi32ELb0ELb0EEEJSH_NS5_IJNSW_ISF_SB_EES1N_EEESI_SJ_SI_SJ_NS1I_6fusion15FusionCallbacksIS1M_NS1P_17LinearCombinationISI_fSI_fLNS_15FloatRoundStyleE2EEESH_S1O_JEEENS4_5SM1004TMEM4LOAD26SM100_TMEM_LOAD_16dp32b32xES1G_NS15_INS16_ILi2ELi4ELi3EEES19_NSW_INS5_IJS1A_SF_EEENS5_IJSF_SB_EEEEEEENS4_39AutoVectorizingCopyWithAssumedAlignmentILi128EEENS4_14SM90_TMA_STOREES23_S25_S25_EEEvvEEEEvNT_6ParamsE)
        /*0008*/ 	.word	0x00000059


	//----- nvinfo : EIATTR_FRAME_SIZE
	.align		4
.L_19:
        /*000c*/ 	.byte	0x04, 0x11
        /*000e*/ 	.short	(.L_21 - .L_20)
	.align		4
.L_20:
        /*0010*/ 	.word	index@($__internal_2_$__cuda_sm10x_tcgen05_guardrail_trap_unallocated_columns_being_dealloced)
        /*0014*/ 	.word	0x00000000


	//----- nvinfo : EIATTR_FRAME_SIZE
	.align		4
.L_21:
        /*0018*/ 	.byte	0x04, 0x11
        /*001a*/ 	.short	(.L_23 - .L_22)
	.align		4
.L_22:
        /*001c*/ 	.word	index@($__internal_1_$__cuda_sm10x_tcgen05_guardrail_trap_phase_invalid_during_alloc)
        /*0020*/ 	.word	0x00000000


	//----- nvinfo : EIATTR_FRAME_SIZE
	.align		4
.L_23:
        /*0024*/ 	.byte	0x04, 0x11
        /*0026*/ 	.short	(.L_25 - .L_24)
	.align		4
.L_24:
        /*0028*/ 	.word	index@($__internal_0_$__cuda_sm10x_tcgen05_guardrail_trap_col_being_dealloced_not_returned_by_alloc)
        /*002c*/ 	.word	0x00000000


	//----- nvinfo : EIATTR_FRAME_SIZE
	.align		4
.L_25:
        /*0030*/ 	.byte	0x04, 0x11
        /*0032*/ 	.short	(.L_27 - .L_26)
	.align		4
.L_26:
        /*0034*/ 	.word	index@(_ZN7cutlass13device_kernelINS_4gemm6kernel13GemmUniversalIN4cute5tupleIJiiiiEEENS1_10collective13CollectiveMmaINS1_35MainloopSm100TmaUmmaWarpSpecializedILi3ELi2ELi4ENS5_IJNS4_1CILi1EEENSA_ILi2EEESB_EEEEENS5_IJNSA_ILi64EEESF_NSA_ILi128EEEEEENS_12float_e4m3_tENS5_IJlSB_lEEESI_SJ_NS4_8TiledMMAINS4_8MMA_AtomIJNS4_10MMA_TraitsINS4_19SM100_MMA_F8F6F4_SSEJSI_SI_fSF_SF_NS4_17integral_constantINS4_4UMMA5MajorELSQ_0EEESR_NSO_INSP_7ScaleInELSS_0EEEST_EEEEEENS4_6LayoutINS5_IJSB_SB_SB_EEENS5_IJNSA_ILi0EEESY_SY_EEEEENS5_IJNS4_10UnderscoreES11_S11_EEEEENS4_23SM90_TMA_LOAD_MULTICASTENS4_14ComposedLayoutINS4_7SwizzleILi3ELi4ELi3EEENS4_18smem_ptr_flag_bitsILi8EEENSW_INS5_IJNSA_ILi8EEESG_EEENS5_IJSG_SB_EEEEEEEvNS4_8identityENS4_13SM90_TMA_LOADES1E_vS1F_EENS_8epilogue10collective18CollectiveEpilogueINS1I_23Sm100TmaWarpSpecializedILi1ELi1ELi32ELb0ELb0EEEJSH_NS5_IJNSW_ISF_SB_EES1N_EEESI_SJ_SI_SJ_NS1I_6fusion15FusionCallbacksIS1M_NS1P_17LinearCombinationISI_fSI_fLNS_15FloatRoundStyleE2EEESH_S1O_JEEENS4_5SM1004TMEM4LOAD26SM100_TMEM_LOAD_16dp32b32xES1G_NS15_INS16_ILi2ELi4ELi3EEES19_NSW_INS5_IJS1A_SF_EEENS5_IJSF_SB_EEEEEEENS4_39AutoVectorizingCopyWithAssumedAlignmentILi128EEENS4_14SM90_TMA_STOREES23_S25_S25_EEEvvEEEEvNT_6ParamsE)
        /*0038*/ 	.word	0x00000000


	//----- nvinfo : EIATTR_MIN_STACK_SIZE
	.align		4
.L_27:
        /*003c*/ 	.byte	0x04, 0x12
        /*003e*/ 	.short	(.L_29 - .L_28)
	.align		4
.L_28:
        /*0040*/ 	.word	index@(_ZN7cutlass13device_kernelINS_4gemm6kernel13GemmUniversalIN4cute5tupleIJiiiiEEENS1_10collective13CollectiveMmaINS1_35MainloopSm100TmaUmmaWarpSpecializedILi3ELi2ELi4ENS5_IJNS4_1CILi1EEENSA_ILi2EEESB_EEEEENS5_IJNSA_ILi64EEESF_NSA_ILi128EEEEEENS_12float_e4m3_tENS5_IJlSB_lEEESI_SJ_NS4_8TiledMMAINS4_8MMA_AtomIJNS4_10MMA_TraitsINS4_19SM100_MMA_F8F6F4_SSEJSI_SI_fSF_SF_NS4_17integral_constantINS4_4UMMA5MajorELSQ_0EEESR_NSO_INSP_7ScaleInELSS_0EEEST_EEEEEENS4_6LayoutINS5_IJSB_SB_SB_EEENS5_IJNSA_ILi0EEESY_SY_EEEEENS5_IJNS4_10UnderscoreES11_S11_EEEEENS4_23SM90_TMA_LOAD_MULTICASTENS4_14ComposedLayoutINS4_7SwizzleILi3ELi4ELi3EEENS4_18smem_ptr_flag_bitsILi8EEENSW_INS5_IJNSA_ILi8EEESG_EEENS5_IJSG_SB_EEEEEEEvNS4_8identityENS4_13SM90_TMA_LOADES1E_vS1F_EENS_8epilogue10collective18CollectiveEpilogueINS1I_23Sm100TmaWarpSpecializedILi1ELi1ELi32ELb0ELb0EEEJSH_NS5_IJNSW_ISF_SB_EES1N_EEESI_SJ_SI_SJ_NS1I_6fusion15FusionCallbacksIS1M_NS1P_17LinearCombinationISI_fSI_fLNS_15FloatRoundStyleE2EEESH_S1O_JEEENS4_5SM1004TMEM4LOAD26SM100_TMEM_LOAD_16dp32b32xES1G_NS15_INS16_ILi2ELi4ELi3EEES19_NSW_INS5_IJS1A_SF_EEENS5_IJSF_SB_EEEEEEENS4_39AutoVectorizingCopyWithAssumedAlignmentILi128EEENS4_14SM90_TMA_STOREES23_S25_S25_EEEvvEEEEvNT_6ParamsE)
        /*0044*/ 	.word	0x00000000
.L_29:


//--------------------- .nv.compat                --------------------------
	.section	.nv.compat,"",@"SHT_CUDA_COMPAT_INFO"
	.align	4
        /*0000*/ 	.byte	0x02, 0x09, 0x01, 0x00, 0x02, 0x02, 0x02, 0x00, 0x02, 0x05, 0x05, 0x00, 0x03, 0x07, 0x01, 0x01
        /*0010*/ 	.byte	0x02, 0x03, 0x01, 0x00, 0x02, 0x06, 0x01, 0x00, 0x04, 0x0b, 0x08, 0x00, 0x09, 0x00, 0x00, 0x00
        /*0020*/ 	.byte	0x00, 0x00, 0x00, 0x00


//--------------------- .nv.info._ZN7cutlass13device_kernelINS_4gemm6kernel13GemmUniversalIN4cute5tupleIJiiiiEEENS1_10collective13CollectiveMmaINS1_35MainloopSm100TmaUmmaWarpSpecializedILi3ELi2ELi4ENS5_IJNS4_1CILi1EEENSA_ILi2EEESB_EEEEENS5_IJNSA_ILi64EEESF_NSA_ILi128EEEEEENS_12float_e4m3_tENS5_IJlSB_lEEESI_SJ_NS4_8TiledMMAINS4_8MMA_AtomIJNS4_10MMA_TraitsINS4_19SM100_MMA_F8F6F4_SSEJSI_SI_fSF_SF_NS4_17integral_constantINS4_4UMMA5MajorELSQ_0EEESR_NSO_INSP_7ScaleInELSS_0EEEST_EEEEEENS4_6LayoutINS5_IJSB_SB_SB_EEENS5_IJNSA_ILi0EEESY_SY_EEEEENS5_IJNS4_10UnderscoreES11_S11_EEEEENS4_23SM90_TMA_LOAD_MULTICASTENS4_14ComposedLayoutINS4_7SwizzleILi3ELi4ELi3EEENS4_18smem_ptr_flag_bitsILi8EEENSW_INS5_IJNSA_ILi8EEESG_EEENS5_IJSG_SB_EEEEEEEvNS4_8identityENS4_13SM90_TMA_LOADES1E_vS1F_EENS_8epilogue10collective18CollectiveEpilogueINS1I_23Sm100TmaWarpSpecializedILi1ELi1ELi32ELb0ELb0EEEJSH_NS5_IJNSW_ISF_SB_EES1N_EEESI_SJ_SI_SJ_NS1I_6fusion15FusionCallbacksIS1M_NS1P_17LinearCombinationISI_fSI_fLNS_15FloatRoundStyleE2EEESH_S1O_JEEENS4_5SM1004TMEM4LOAD26SM100_TMEM_LOAD_16dp32b32xES1G_NS15_INS16_ILi2ELi4ELi3EEES19_NSW_INS5_IJS1A_SF_EEENS5_IJSF_SB_EEEEEEENS4_39AutoVectorizingCopyWithAssumedAlignmentILi128EEENS4_14SM90_TMA_STOREES23_S25_S25_EEEvvEEEEvNT_6ParamsE --------------------------
	.section	.nv.info._ZN7cutlass13device_kernelINS_4gemm6kernel13GemmUniversalIN4cute5tupleIJiiiiEEENS1_10collective13CollectiveMmaINS1_35MainloopSm100TmaUmmaWarpSpecializedILi3ELi2ELi4ENS5_IJNS4_1CILi1EEENSA_ILi2EEESB_EEEEENS5_IJNSA_ILi64EEESF_NSA_ILi128EEEEEENS_12float_e4m3_tENS5_IJlSB_lEEESI_SJ_NS4_8TiledMMAINS4_8MMA_AtomIJNS4_10MMA_TraitsINS4_19SM100_MMA_F8F6F4_SSEJSI_SI_fSF_SF_NS4_17integral_constantINS4_4UMMA5MajorELSQ_0EEESR_NSO_INSP_7ScaleInELSS_0EEEST_EEEEEENS4_6LayoutINS5_IJSB_SB_SB_EEENS5_IJNSA_ILi0EEESY_SY_EEEEENS5_IJNS4_10UnderscoreES11_S11_EEEEENS4_23SM90_TMA_LOAD_MULTICASTENS4_14ComposedLayoutINS4_7SwizzleILi3ELi4ELi3EEENS4_18smem_ptr_flag_bitsILi8EEENSW_INS5_IJNSA_ILi8EEESG_EEENS5_IJSG_SB_EEEEEEEvNS4_8identityENS4_13SM90_TMA_LOADES1E_vS1F_EENS_8epilogue10collective18CollectiveEpilogueINS1I_23Sm100TmaWarpSpecializedILi1ELi1ELi32ELb0ELb0EEEJSH_NS5_IJNSW_ISF_SB_EES1N_EEESI_SJ_SI_SJ_NS1I_6fusion15FusionCallbacksIS1M_NS1P_17LinearCombinationISI_fSI_fLNS_15FloatRoundStyleE2EEESH_S1O_JEEENS4_5SM1004TMEM4LOAD26SM100_TMEM_LOAD_16dp32b32xES1G_NS15_INS16_ILi2ELi4ELi3EEES19_NSW_INS5_IJS1A_SF_EEENS5_IJSF_SB_EEEEEEENS4_39AutoVectorizingCopyWithAssumedAlignmentILi128EEENS4_14SM90_TMA_STOREES23_S25_S25_EEEvvEEEEvNT_6ParamsE,"",@"SHT_CUDA_INFO"
	.sectionflags	@""
	.align	4


	//----- nvinfo : EIATTR_CUDA_API_VERSION
	.align		4
        /*0000*/ 	.byte	0x04, 0x37
        /*0002*/ 	.short	(.L_31 - .L_30)
.L_30:
        /*0004*/ 	.word	0x00000082


	//----- nvinfo : EIATTR_KPARAM_INFO
	.align		4
.L_31:
        /*0008*/ 	.byte	0x04, 0x17
        /*000a*/ 	.short	(.L_33 - .L_32)
.L_32:
        /*000c*/ 	.word	0x00000000
        /*0010*/ 	.short	0x0000
        /*0012*/ 	.short	0x0000
        /*0014*/ 	.byte	0x00, 0xf0, 0x01, 0x20


	//----- nvinfo : EIATTR_AT_ENTRY_FRAGMENTS
	.align		4
.L_33:
        /*0018*/ 	.byte	0x04, 0x4f
        /*001a*/ 	.short	(.L_35 - .L_34)


	//   ....[0]....
.L_34:
        /*001c*/ 	.word	0x00000006


	//----- nvinfo : EIATTR_RESERVED_SMEM_USED
	.align		4
.L_35:
        /*0020*/ 	.byte	0x01, 0x41
	.zero		2


	//----- nvinfo : EIATTR_SPARSE_MMA_MASK
	.align		4
        /*0024*/ 	.byte	0x03, 0x50
        /*0026*/ 	.short	0x0000


	//----- nvinfo : EIATTR_TCGEN05_1CTA_USED
	.align		4
        /*0028*/ 	.byte	0x01, 0x51
	.zero		2


	//----- nvinfo : EIATTR_MAXREG_COUNT
	.align		4
        /*002c*/ 	.byte	0x03, 0x1b
        /*002e*/ 	.short	0x00ff


	//----- nvinfo : EIATTR_NUM_BARRIERS
	.align		4
        /*0030*/ 	.byte	0x02, 0x4c
        /*0032*/ 	.byte	0x07
	.zero		1


	//----- nvinfo : EIATTR_EXTERNS
	.align		4
        /*0034*/ 	.byte	0x04, 0x0f
        /*0036*/ 	.short	(.L_37 - .L_36)


	//   ....[0]....
	.align		4
.L_36:
        /*0038*/ 	.word	index@(__assertfail)


	//----- nvinfo : EIATTR_MERCURY_ISA_VERSION
	.align		4
.L_37:
        /*003c*/ 	.byte	0x03, 0x5f
        /*003e*/ 	.short	0x0101


	//----- nvinfo : EIATTR_INT_WARP_WIDE_INSTR_OFFSETS
	.align		4
        /*0040*/ 	.byte	0x04, 0x31
        /*0042*/ 	.short	(.L_39 - .L_38)


	//   ....[0]....
.L_38:
        /*0044*/ 	.word	0x00003b80


	//   ....[1]....
        /*0048*/ 	.word	0x00003bb0


	//   ....[2]....
        /*004c*/ 	.word	0x00003bd0


	//   ....[3]....
        /*0050*/ 	.word	0x00004700


	//   ....[4]....
        /*0054*/ 	.word	0x000047b0


	//----- nvinfo : EIATTR_COOP_GROUP_MASK_REGIDS
	.align		4
.L_39:
        /*0058*/ 	.byte	0x04, 0x29
        /*005a*/ 	.short	(.L_41 - .L_40)


	//   ....[0]....
.L_40:
        /*005c*/ 	.word	0xffffffff


	//   ....[1]....
        /*0060*/ 	.word	0xffffffff


	//   ....[2]....
        /*0064*/ 	.word	0xffffffff


	//   ....[3]....
        /*0068*/ 	.word	0xffffffff


	//   ....[4]....
        /*006c*/ 	.word	0xffffffff


	//   ....[5]....
        /*0070*/ 	.word	0xffffffff


	//   ....[6]....
        /*0074*/ 	.word	0xffffffff


	//   ....[7]....
        /*0078*/ 	.word	0xffffffff


	//   ....[8]....
        /*007c*/ 	.word	0xffffffff


	//   ....[9]....
        /*0080*/ 	.word	0xffffffff


	//   ....[10]....
        /*0084*/ 	.word	0xffffffff


	//   ....[11]....
        /*0088*/ 	.word	0xffffffff


	//   ....[12]....
        /*008c*/ 	.word	0xffffffff


	//   ....[13]....
        /*0090*/ 	.word	0xffffffff


	//----- nvinfo : EIATTR_COOP_GROUP_INSTR_OFFSETS
	.align		4
.L_41:
        /*0094*/ 	.byte	0x04, 0x28
        /*0096*/ 	.short	(.L_43 - .L_42)


	//   ....[0]....
.L_42:
        /*0098*/ 	.word	0x00000080


	//   ....[1]....
        /*009c*/ 	.word	0x000004e0


	//   ....[2]....
        /*00a0*/ 	.word	0x00000670


	//   ....[3]....
        /*00a4*/ 	.word	0x000007b0


	//   ....[4]....
        /*00a8*/ 	.word	0x000008b0


	//   ....[5]....
        /*00ac*/ 	.word	0x00000a20


	//   ....[6]....
        /*00b0*/ 	.word	0x00000bc0


	//   ....[7]....
        /*00b4*/ 	.word	0x00000d70


	//   ....[8]....
        /*00b8*/ 	.word	0x00001f60


	//   ....[9]....
        /*00bc*/ 	.word	0x00002d70


	//   ....[10]....
        /*00c0*/ 	.word	0x00002f80


	//   ....[11]....
        /*00c4*/ 	.word	0x00002fb0


	//   ....[12]....
        /*00c8*/ 	.word	0x00003a60


	//   ....[13]....
        /*00cc*/ 	.word	0x00003c90


	//----- nvinfo : EIATTR_VRC_CTA_INIT_COUNT
	.align		4
.L_43:
        /*00d0*/ 	.byte	0x02, 0x4a
        /*00d2*/ 	.byte	0x80
	.zero		1


	//----- nvinfo : EIATTR_SYSCALL_OFFSETS
	.align		4
        /*00d4*/ 	.byte	0x04, 0x46
        /*00d6*/ 	.short	(.L_45 - .L_44)


	//   ....[0]....
.L_44:
        /*00d8*/ 	.word	0x00005320


	//   ....[1]....
        /*00dc*/ 	.word	0x00005460


	//   ....[2]....
        /*00e0*/ 	.word	0x00005be0


	//----- nvinfo : EIATTR_MBARRIER_INSTR_OFFSETS
	.align		4
.L_45:
        /*00e4*/ 	.byte	0x04, 0x39
        /*00e6*/ 	.short	(.L_47 - .L_46)


	//   ....[0]....
.L_46:
        /*00e8*/ 	.word	0x00000600
        /*00ec*/ 	.word	0x000000ff
        /*00f0*/ 	.word	0x00000000
        /*00f4*/ 	.short	0x0100
        /*00f6*/ 	.byte	0x04
	.zero		1


	//   ....[1]....
        /*00f8*/ 	.word	0x00000610
        /*00fc*/ 	.word	0x000000ff
        /*0100*/ 	.word	0x00000018
        /*0104*/ 	.short	0x0100
        /*0106*/ 	.byte	0x04
	.zero		1


	//   ....[2]....
        /*0108*/ 	.word	0x00000620
        /*010c*/ 	.word	0x000000ff
        /*0110*/ 	.word	0x00000008
        /*0114*/ 	.short	0x0100
        /*0116*/ 	.byte	0x04
	.zero		1


	//   ....[3]....
        /*0118*/ 	.word	0x00000630
        /*011c*/ 	.word	0x000000ff
        /*0120*/ 	.word	0x00000020
        /*0124*/ 	.short	0x0100
        /*0126*/ 	.byte	0x04
	.zero		1


	//   ....[4]....
        /*0128*/ 	.word	0x00000640
        /*012c*/ 	.word	0x000000ff
        /*0130*/ 	.word	0x00000010
        /*0134*/ 	.short	0x0100
        /*0136*/ 	.byte	0x04
	.zero		1


	//   ....[5]....
        /*0138*/ 	.word	0x00000650
        /*013c*/ 	.word	0x000000ff
        /*0140*/ 	.word	0x00000028
        /*0144*/ 	.short	0x0100
        /*0146*/ 	.byte	0x04
	.zero		1


	//   ....[6]....
        /*0148*/ 	.word	0x00000780
        /*014c*/ 	.word	0x000000ff
        /*0150*/ 	.word	0x00000030
        /*0154*/ 	.short	0x0100
        /*0156*/ 	.byte	0x04
	.zero		1


	//   ....[7]....
        /*0158*/ 	.word	0x00000790
        /*015c*/ 	.word	0x000000ff
        /*0160*/ 	.word	0x00000038
        /*0164*/ 	.short	0x0100
        /*0166*/ 	.byte	0x04
	.zero		1


	//   ....[8]....
        /*0168*/ 	.word	0x00000880
        /*016c*/ 	.word	0x000000ff
        /*0170*/ 	.word	0x00000040
        /*0174*/ 	.short	0x0100
        /*0176*/ 	.byte	0x06
	.zero		1


	//   ....[9]....
        /*0178*/ 	.word	0x00000890
        /*017c*/ 	.word	0x000000ff
        /*0180*/ 	.word	0x00000048
        /*0184*/ 	.short	0x0100
        /*0186*/ 	.byte	0x06
	.zero		1


	//   ....[10]....
        /*0188*/ 	.word	0x000009d0
        /*018c*/ 	.word	0x000000ff
        /*0190*/ 	.word	0x00000050
        /*0194*/ 	.short	0x0100
        /*0196*/ 	.byte	0x06
	.zero		1


	//   ....[11]....
        /*0198*/ 	.word	0x000009e0
        /*019c*/ 	.word	0x000000ff
        /*01a0*/ 	.word	0x00000060
        /*01a4*/ 	.short	0x0100
        /*01a6*/ 	.byte	0x06
	.zero		1


	//   ....[12]....
        /*01a8*/ 	.word	0x000009f0
        /*01ac*/ 	.word	0x000000ff
        /*01b0*/ 	.word	0x00000058
        /*01b4*/ 	.short	0x0100
        /*01b6*/ 	.byte	0x06
	.zero		1


	//   ....[13]....
        /*01b8*/ 	.word	0x00000a00
        /*01bc*/ 	.word	0x000000ff
        /*01c0*/ 	.word	0x00000068
        /*01c4*/ 	.short	0x0100
        /*01c6*/ 	.byte	0x06
	.zero		1


	//   ....[14]....
        /*01c8*/ 	.word	0x00000b30
        /*01cc*/ 	.word	0x000000ff
        /*01d0*/ 	.word	0x00000070
        /*01d4*/ 	.short	0x0100
        /*01d6*/ 	.byte	0x04
	.zero		1


	//   ....[15]....
        /*01d8*/ 	.word	0x00000b40
        /*01dc*/ 	.word	0x000000ff
        /*01e0*/ 	.word	0x00000090
        /*01e4*/ 	.short	0x0100
        /*01e6*/ 	.byte	0x04
	.zero		1


	//   ....[16]....
        /*01e8*/ 	.word	0x00000b50
        /*01ec*/ 	.word	0x000000ff
        /*01f0*/ 	.word	0x00000078
        /*01f4*/ 	.short	0x0100
        /*01f6*/ 	.byte	0x04
	.zero		1


	//   ....[17]....
        /*01f8*/ 	.word	0x00000b60
        /*01fc*/ 	.word	0x000000ff
        /*0200*/ 	.word	0x00000098
        /*0204*/ 	.short	0x0100
        /*0206*/ 	.byte	0x04
	.zero		1


	//   ....[18]....
        /*0208*/ 	.word	0x00000b70
        /*020c*/ 	.word	0x000000ff
        /*0210*/ 	.word	0x00000080
        /*0214*/ 	.short	0x0100
        /*0216*/ 	.byte	0x04
	.zero		1


	//   ....[19]....
        /*0218*/ 	.word	0x00000b80
        /*021c*/ 	.word	0x000000ff
        /*0220*/ 	.word	0x000000a0
        /*0224*/ 	.short	0x0100
        /*0226*/ 	.byte	0x04
	.zero		1


	//   ....[20]....
        /*0228*/ 	.word	0x00000b90
        /*022c*/ 	.word	0x000000ff
        /*0230*/ 	.word	0x00000088
        /*0234*/ 	.short	0x0100
        /*0236*/ 	.byte	0x04
	.zero		1


	//   ....[21]....
        /*0238*/ 	.word	0x00000ba0
        /*023c*/ 	.word	0x000000ff
        /*0240*/ 	.word	0x000000a8
        /*0244*/ 	.short	0x0100
        /*0246*/ 	.byte	0x04
	.zero		1


	//   ....[22]....
        /*0248*/ 	.word	0x00000c90
        /*024c*/ 	.word	0x000000ff
        /*0250*/ 	.word	0x000000b0
        /*0254*/ 	.short	0x0100
        /*0256*/ 	.byte	0x04
	.zero		1


	//   ....[23]....
        /*0258*/ 	.word	0x00000ca0
        /*025c*/ 	.word	0x000000ff
        /*0260*/ 	.word	0x000000c0
        /*0264*/ 	.short	0x0100
        /*0266*/ 	.byte	0x04
	.zero		1


	//   ....[24]....
        /*0268*/ 	.word	0x00000cb0
        /*026c*/ 	.word	0x000000ff
        /*0270*/ 	.word	0x000000b8
        /*0274*/ 	.short	0x0100
        /*0276*/ 	.byte	0x04
	.zero		1


	//   ....[25]....
        /*0278*/ 	.word	0x00000cc0
        /*027c*/ 	.word	0x000000ff
        /*0280*/ 	.word	0x000000c8
        /*0284*/ 	.short	0x0100
        /*0286*/ 	.byte	0x04
	.zero		1


	//   ....[26]....
        /*0288*/ 	.word	0x000017e0
        /*028c*/ 	.word	0x00000000
        /*0290*/ 	.word	0x000000c0
        /*0294*/ 	.short	0x010a
        /*0296*/ 	.byte	0xff
	.zero		1


	//   ....[27]....
        /*0298*/ 	.word	0x00001810
        /*029c*/ 	.word	0x00000000
        /*02a0*/ 	.word	0x000000b0
        /*02a4*/ 	.short	0x0101
        /*02a6*/ 	.byte	0xff
	.zero		1


	//   ....[28]....
        /*02a8*/ 	.word	0x000018e0
        /*02ac*/ 	.word	0x000000ff
        /*02b0*/ 	.word	0x00000018
        /*02b4*/ 	.short	0x010a
        /*02b6*/ 	.byte	0x04
	.zero		1


	//   ....[29]....
        /*02b8*/ 	.word	0x00001960
        /*02bc*/ 	.word	0x000000ff
        /*02c0*/ 	.word	0x00000018
        /*02c4*/ 	.short	0x010a
        /*02c6*/ 	.byte	0x21
	.zero		1


	//   ....[30]....
        /*02c8*/ 	.word	0x00001b00
        /*02cc*/ 	.word	0x000000ff
        /*02d0*/ 	.word	0x00000018
        /*02d4*/ 	.short	0x010a
        /*02d6*/ 	.byte	0x08
	.zero		1


	//   ....[31]....
        /*02d8*/ 	.word	0x00001c10
        /*02dc*/ 	.word	0x000000ff
        /*02e0*/ 	.word	0x00000048
        /*02e4*/ 	.short	0x0101
        /*02e6*/ 	.byte	0x06
	.zero		1


	//   ....[32]....
        /*02e8*/ 	.word	0x00001c30
        /*02ec*/ 	.word	0x000000ff
        /*02f0*/ 	.word	0x00000018
        /*02f4*/ 	.short	0x010a
        /*02f6*/ 	.byte	0x04
	.zero		1


	//   ....[33]....
        /*02f8*/ 	.word	0x00001cb0
        /*02fc*/ 	.word	0x000000ff
        /*0300*/ 	.word	0x00000018
        /*0304*/ 	.short	0x010a
        /*0306*/ 	.byte	0x11
	.zero		1


	//   ....[34]....
        /*0308*/ 	.word	0x00001e50
        /*030c*/ 	.word	0x000000ff
        /*0310*/ 	.word	0x00000018
        /*0314*/ 	.short	0x010a
        /*0316*/ 	.byte	0x07
	.zero		1


	//   ....[35]....
        /*0318*/ 	.word	0x00001f90
        /*031c*/ 	.word	0x00000003
        /*0320*/ 	.word	0x00000050
        /*0324*/ 	.short	0x010a
        /*0326*/ 	.byte	0xff
	.zero		1


	//   ....[36]....
        /*0328*/ 	.word	0x000020e0
        /*032c*/ 	.word	0x00000000
        /*0330*/ 	.word	0x00000000
        /*0334*/ 	.short	0x0101
        /*0336*/ 	.byte	0xff
	.zero		1


	//   ....[37]....
        /*0338*/ 	.word	0x00002680
        /*033c*/ 	.word	0x000000ff
        /*0340*/ 	.word	0x00000000
        /*0344*/ 	.short	0x010a
        /*0346*/ 	.byte	0x04
	.zero		1


	//   ....[38]....
        /*0348*/ 	.word	0x00002710
        /*034c*/ 	.word	0x000000ff
        /*0350*/ 	.word	0x00000000
        /*0354*/ 	.short	0x010a
        /*0356*/ 	.byte	0x05
	.zero		1


	//   ....[39]....
        /*0358*/ 	.word	0x000027b0
        /*035c*/ 	.word	0x00000000
        /*0360*/ 	.word	0x00000000
        /*0364*/ 	.short	0x010a
        /*0366*/ 	.byte	0xff
	.zero		1


	//   ....[40]....
        /*0368*/ 	.word	0x000028d0
        /*036c*/ 	.word	0x00000002
        /*0370*/ 	.word	0x000000b0
        /*0374*/ 	.short	0x010a
        /*0376*/ 	.byte	0xff
	.zero		1


	//   ....[41]....
        /*0378*/ 	.word	0x00002940
        /*037c*/ 	.word	0x00000002
        /*0380*/ 	.word	0x00000000
        /*0384*/ 	.short	0x0101
        /*0386*/ 	.byte	0xff
	.zero		1


	//   ....[42]....
        /*0388*/ 	.word	0x00002960
        /*038c*/ 	.word	0x000000ff
        /*0390*/ 	.word	0x00000060
        /*0394*/ 	.short	0x010a
        /*0396*/ 	.byte	0x04
	.zero		1


	//   ....[43]....
        /*0398*/ 	.word	0x00002a80
        /*039c*/ 	.word	0x00000002
        /*03a0*/ 	.word	0x00000050
        /*03a4*/ 	.short	0x010a
        /*03a6*/ 	.byte	0xff
	.zero		1


	//   ....[44]....
        /*03a8*/ 	.word	0x00002b80
        /*03ac*/ 	.word	0x00000002
        /*03b0*/ 	.word	0x00000000
        /*03b4*/ 	.short	0x0101
        /*03b6*/ 	.byte	0xff
	.zero		1


	//   ....[45]....
        /*03b8*/ 	.word	0x00002c10
        /*03bc*/ 	.word	0x000000ff
        /*03c0*/ 	.word	0x00000060
        /*03c4*/ 	.short	0x0106
        /*03c6*/ 	.byte	0x04
	.zero		1


	//   ....[46]....
        /*03c8*/ 	.word	0x00002c30
        /*03cc*/ 	.word	0x000000ff
        /*03d0*/ 	.word	0x00000060
        /*03d4*/ 	.short	0x010a
        /*03d6*/ 	.byte	0x04
	.zero		1


	//   ....[47]....
        /*03d8*/ 	.word	0x00002cc0
        /*03dc*/ 	.word	0x000000ff
        /*03e0*/ 	.word	0x00000060
        /*03e4*/ 	.short	0x0106
        /*03e6*/ 	.byte	0x07
	.zero		1


	//   ....[48]....
        /*03e8*/ 	.word	0x00002d00
        /*03ec*/ 	.word	0x00000000
        /*03f0*/ 	.word	0x00000060
        /*03f4*/ 	.short	0x010a
        /*03f6*/ 	.byte	0xff
	.zero		1


	//   ....[49]....
        /*03f8*/ 	.word	0x00003250
        /*03fc*/ 	.word	0x00000000
        /*0400*/ 	.word	0x00000050
        /*0404*/ 	.short	0x010a
        /*0406*/ 	.byte	0xff
	.zero		1


	//   ....[50]....
        /*0408*/ 	.word	0x00003350
        /*040c*/ 	.word	0x00000003
        /*0410*/ 	.word	0x00000000
        /*0414*/ 	.short	0x0101
        /*0416*/ 	.byte	0xff
	.zero		1


	//   ....[51]....
        /*0418*/ 	.word	0x00003360
        /*041c*/ 	.word	0x000000ff
        /*0420*/ 	.word	0x00000000
        /*0424*/ 	.short	0x010a
        /*0426*/ 	.byte	0x04
	.zero		1


	//   ....[52]....
        /*0428*/ 	.word	0x000033e0
        /*042c*/ 	.word	0x000000ff
        /*0430*/ 	.word	0x00000090
        /*0434*/ 	.short	0x010a
        /*0436*/ 	.byte	0x1f
	.zero		1


	//   ....[53]....
        /*0438*/ 	.word	0x000034c0
        /*043c*/ 	.word	0x000000ff
        /*0440*/ 	.word	0x00000000
        /*0444*/ 	.short	0x010a
        /*0446*/ 	.byte	0x05
	.zero		1


	//   ....[54]....
        /*0448*/ 	.word	0x00003600
        /*044c*/ 	.word	0x000000ff
        /*0450*/ 	.word	0x00000000
        /*0454*/ 	.short	0x010a
        /*0456*/ 	.byte	0x04
	.zero		1


	//   ....[55]....
        /*0458*/ 	.word	0x00003890
        /*045c*/ 	.word	0x000000ff
        /*0460*/ 	.word	0x00000000
        /*0464*/ 	.short	0x010a
        /*0466*/ 	.byte	0x04
	.zero		1


	//   ....[56]....
        /*0468*/ 	.word	0x00003920
        /*046c*/ 	.word	0x000000ff
        /*0470*/ 	.word	0x00000000
        /*0474*/ 	.short	0x010a
        /*0476*/ 	.byte	0x05
	.zero		1


	//   ....[57]....
        /*0478*/ 	.word	0x000039b0
        /*047c*/ 	.word	0x000000ff
        /*0480*/ 	.word	0x00000000
        /*0484*/ 	.short	0x010a
        /*0486*/ 	.byte	0x05
	.zero		1


	//   ....[58]....
        /*0488*/ 	.word	0x00003a40
        /*048c*/ 	.word	0x000000ff
        /*0490*/ 	.word	0x00000000
        /*0494*/ 	.short	0x010a
        /*0496*/ 	.byte	0x04
	.zero		1


	//   ....[59]....
        /*0498*/ 	.word	0x00003ee0
        /*049c*/ 	.word	0x00000007
        /*04a0*/ 	.word	0x00000050
        /*04a4*/ 	.short	0x010a
        /*04a6*/ 	.byte	0xff
	.zero		1


	//   ....[60]....
        /*04a8*/ 	.word	0x00004050
        /*04ac*/ 	.word	0x00000000
        /*04b0*/ 	.word	0x00000000
        /*04b4*/ 	.short	0x0101
        /*04b6*/ 	.byte	0xff
	.zero		1


	//   ....[61]....
        /*04b8*/ 	.word	0x000044c0
        /*04bc*/ 	.word	0x000000ff
        /*04c0*/ 	.word	0x00000048
        /*04c4*/ 	.short	0x010a
        /*04c6*/ 	.byte	0x11
	.zero		1


	//   ....[62]....
        /*04c8*/ 	.word	0x00004640
        /*04cc*/ 	.word	0x000000ff
        /*04d0*/ 	.word	0x00000038
        /*04d4*/ 	.short	0x010a
        /*04d6*/ 	.byte	0x11
	.zero		1


	//   ....[63]....
        /*04d8*/ 	.word	0x00004850
        /*04dc*/ 	.word	0x000000ff
        /*04e0*/ 	.word	0x00000030
        /*04e4*/ 	.short	0x010b
        /*04e6*/ 	.byte	0x11
	.zero		1


	//   ....[64]....
        /*04e8*/ 	.word	0x00004860
        /*04ec*/ 	.word	0x000000ff
        /*04f0*/ 	.word	0x00000000
        /*04f4*/ 	.short	0x0101
        /*04f6*/ 	.byte	0x30
	.zero		1


	//   ....[65]....
        /*04f8*/ 	.word	0x000048a0
        /*04fc*/ 	.word	0x00000000
        /*0500*/ 	.word	0x00000038
        /*0504*/ 	.short	0x010a
        /*0506*/ 	.byte	0xff
	.zero		1


	//   ....[66]....
        /*0508*/ 	.word	0x00004be0
        /*050c*/ 	.word	0x00000003
        /*0510*/ 	.word	0x00000050
        /*0514*/ 	.short	0x010a
        /*0516*/ 	.byte	0xff
	.zero		1


	//   ....[67]....
        /*0518*/ 	.word	0x00004d60
        /*051c*/ 	.word	0x00000000
        /*0520*/ 	.word	0x00000000
        /*0524*/ 	.short	0x0101
        /*0526*/ 	.byte	0xff
	.zero		1


	//   ....[68]....
        /*0528*/ 	.word	0x000057c0
        /*052c*/ 	.word	0x000000ff
        /*0530*/ 	.word	0x00000030
        /*0534*/ 	.short	0x010a
        /*0536*/ 	.byte	0x2c
	.zero		1


	//   ....[69]....
        /*0538*/ 	.word	0x000057d0
        /*053c*/ 	.word	0x00000016
        /*0540*/ 	.word	0x00000070
        /*0544*/ 	.short	0x010a
        /*0546*/ 	.byte	0xff
	.zero		1


	//   ....[70]....
        /*0548*/ 	.word	0x00005980
        /*054c*/ 	.word	0x000000ff
        /*0550*/ 	.word	0x00000030
        /*0554*/ 	.short	0x010a
        /*0556*/ 	.byte	0x2c
	.zero		1


	//   ....[71]....
        /*0558*/ 	.word	0x00005a60
        /*055c*/ 	.word	0x000000ff
        /*0560*/ 	.word	0x00000000
        /*0564*/ 	.short	0x0101
        /*0566*/ 	.byte	0x04
	.zero		1


	//   ....[72]....
        /*0568*/ 	.word	0x00005ac0
        /*056c*/ 	.word	0x00000016
        /*0570*/ 	.word	0x00000070
        /*0574*/ 	.short	0x010a
        /*0576*/ 	.byte	0xff
	.zero		1


	//   ....[73]....
        /*0578*/ 	.word	0x00005e30
        /*057c*/ 	.word	0x000000ff
        /*0580*/ 	.word	0x00000000
        /*0584*/ 	.short	0x0101
        /*0586*/ 	.byte	0x04
	.zero		1


	//   ....[74]....
        /*0588*/ 	.word	0x00006710
        /*058c*/ 	.word	0x00000000
        /*0590*/ 	.word	0x000000c0
        /*0594*/ 	.short	0x010a
        /*0596*/ 	.byte	0xff
	.zero		1


	//   ....[75]....
        /*0598*/ 	.word	0x00006770
        /*059c*/ 	.word	0x00000000
        /*05a0*/ 	.word	0x00000018
        /*05a4*/ 	.short	0x010a
        /*05a6*/ 	.byte	0xff
	.zero		1


	//   ....[76]....
        /*05a8*/ 	.word	0x000067d0
        /*05ac*/ 	.word	0x00000000
        /*05b0*/ 	.word	0x00000018
        /*05b4*/ 	.short	0x010a
        /*05b6*/ 	.byte	0xff
	.zero		1


	//   ....[77]....
        /*05b8*/ 	.word	0x00006820
        /*05bc*/ 	.word	0x00000003
        /*05c0*/ 	.word	0x00000050
        /*05c4*/ 	.short	0x010a
        /*05c6*/ 	.byte	0xff
	.zero		1


	//   ....[78]....
        /*05c8*/ 	.word	0x00006880
        /*05cc*/ 	.word	0x00000000
        /*05d0*/ 	.word	0x00000000
        /*05d4*/ 	.short	0x010a
        /*05d6*/ 	.byte	0xff
	.zero		1


	//   ....[79]....
        /*05d8*/ 	.word	0x000068e0
        /*05dc*/ 	.word	0x00000000
        /*05e0*/ 	.word	0x00000000
        /*05e4*/ 	.short	0x010a
        /*05e6*/ 	.byte	0xff
	.zero		1


	//   ....[80]....
        /*05e8*/ 	.word	0x00006930
        /*05ec*/ 	.word	0x00000002
        /*05f0*/ 	.word	0x000000b0
        /*05f4*/ 	.short	0x010a
        /*05f6*/ 	.byte	0xff
	.zero		1


	//   ....[81]....
        /*05f8*/ 	.word	0x00006990
        /*05fc*/ 	.word	0x00000002
        /*0600*/ 	.word	0x00000060
        /*0604*/ 	.short	0x010a
        /*0606*/ 	.byte	0xff
	.zero		1


	//   ....[82]....
        /*0608*/ 	.word	0x000069e0
        /*060c*/ 	.word	0x00000002
        /*0610*/ 	.word	0x00000050
        /*0614*/ 	.short	0x010a
        /*0616*/ 	.byte	0xff
	.zero		1


	//   ....[83]....
        /*0618*/ 	.word	0x00006a40
        /*061c*/ 	.word	0x00000000
        /*0620*/ 	.word	0x00000060
        /*0624*/ 	.short	0x010a
        /*0626*/ 	.byte	0xff
	.zero		1


	//   ....[84]....
        /*0628*/ 	.word	0x00006a90
        /*062c*/ 	.word	0x00000000
        /*0630*/ 	.word	0x00000050
        /*0634*/ 	.short	0x010a
        /*0636*/ 	.byte	0xff
	.zero		1


	//   ....[85]....
        /*0638*/ 	.word	0x00006af0
        /*063c*/ 	.word	0x00000002
        /*0640*/ 	.word	0x00000090
        /*0644*/ 	.short	0x010a
        /*0646*/ 	.byte	0xff
	.zero		1


	//   ....[86]....
        /*0648*/ 	.word	0x00006b50
        /*064c*/ 	.word	0x00000000
        /*0650*/ 	.word	0x00000000
        /*0654*/ 	.short	0x010a
        /*0656*/ 	.byte	0xff
	.zero		1


	//   ....[87]....
        /*0658*/ 	.word	0x00006bb0
        /*065c*/ 	.word	0x00000000
        /*0660*/ 	.word	0x00000000
        /*0664*/ 	.short	0x010a
        /*0666*/ 	.byte	0xff
	.zero		1


	//   ....[88]....
        /*0668*/ 	.word	0x00006c10
        /*066c*/ 	.word	0x00000000
        /*0670*/ 	.word	0x00000000
        /*0674*/ 	.short	0x010a
        /*0676*/ 	.byte	0xff
	.zero		1


	//   ....[89]....
        /*0678*/ 	.word	0x00006c70
        /*067c*/ 	.word	0x00000000
        /*0680*/ 	.word	0x00000000
        /*0684*/ 	.short	0x010a
        /*0686*/ 	.byte	0xff
	.zero		1


	//   ....[90]....
        /*0688*/ 	.word	0x00006cd0
        /*068c*/ 	.word	0x00000000
        /*0690*/ 	.word	0x00000000
        /*0694*/ 	.short	0x010a
        /*0696*/ 	.byte	0xff
	.zero		1


	//   ....[91]....
        /*0698*/ 	.word	0x00006d20
        /*069c*/ 	.word	0x00000007
        /*06a0*/ 	.word	0x00000050
        /*06a4*/ 	.short	0x010a
        /*06a6*/ 	.byte	0xff
	.zero		1


	//   ....[92]....
        /*06a8*/ 	.word	0x00006d80
        /*06ac*/ 	.word	0x00000000
        /*06b0*/ 	.word	0x00000048
        /*06b4*/ 	.short	0x010a
        /*06b6*/ 	.byte	0xff
	.zero		1


	//   ....[93]....
        /*06b8*/ 	.word	0x00006de0
        /*06bc*/ 	.word	0x00000000
        /*06c0*/ 	.word	0x00000038
        /*06c4*/ 	.short	0x010a
        /*06c6*/ 	.byte	0xff
	.zero		1


	//   ....[94]....
        /*06c8*/ 	.word	0x00006e30
        /*06cc*/ 	.word	0x00000003
        /*06d0*/ 	.word	0x00000050
        /*06d4*/ 	.short	0x010a
        /*06d6*/ 	.byte	0xff
	.zero		1


	//   ....[95]....
        /*06d8*/ 	.word	0x00006e90
        /*06dc*/ 	.word	0x00000000
        /*06e0*/ 	.word	0x00000030
        /*06e4*/ 	.short	0x010a
        /*06e6*/ 	.byte	0xff
	.zero		1


	//   ....[96]....
        /*06e8*/ 	.word	0x00006ee0
        /*06ec*/ 	.word	0x00000016
        /*06f0*/ 	.word	0x00000070
        /*06f4*/ 	.short	0x010a
        /*06f6*/ 	.byte	0xff
	.zero		1


	//----- nvinfo : EIATTR_NUM_MBARRIERS
	.align		4
.L_47:
        /*06f8*/ 	.byte	0x03, 0x38
        /*06fa*/ 	.short	0x001a


	//----- nvinfo : EIATTR_EXIT_INSTR_OFFSETS
	.align		4
        /*06fc*/ 	.byte	0x04, 0x1c
        /*06fe*/ 	.short	(.L_49 - .L_48)


	//   ....[0]....
.L_48:
        /*0700*/ 	.word	0x000027e0


	//   ....[1]....
        /*0704*/ 	.word	0x00002cd0


	//   ....[2]....
        /*0708*/ 	.word	0x00002d30


	//   ....[3]....
        /*070c*/ 	.word	0x00003ca0


	//   ....[4]....
        /*0710*/ 	.word	0x000048d0


	//   ....[5]....
        /*0714*/ 	.word	0x00004910


	//   ....[6]....
        /*0718*/ 	.word	0x00006700


	//----- nvinfo : EIATTR_MAX_THREADS
	.align		4
.L_49:
        /*071c*/ 	.byte	0x04, 0x05
        /*071e*/ 	.short	(.L_51 - .L_50)
.L_50:
        /*0720*/ 	.word	0x00000100
        /*0724*/ 	.word	0x00000001
        /*0728*/ 	.word	0x00000001


	//----- nvinfo : EIATTR_CRS_STACK_SIZE
	.align		4
.L_51:
        /*072c*/ 	.byte	0x04, 0x1e
        /*072e*/ 	.short	(.L_53 - .L_52)
.L_52:
        /*0730*/ 	.word	0x00000000


	//----- nvinfo : EIATTR_CBANK_PARAM_SIZE
	.align		4
.L_53:
        /*0734*/ 	.byte	0x03, 0x19
        /*0736*/ 	.short	0x0800


	//----- nvinfo : EIATTR_PARAM_CBANK
	.align		4
        /*0738*/ 	.byte	0x04, 0x0a
        /*073a*/ 	.short	(.L_55 - .L_54)
	.align		4
.L_54:
        /*073c*/ 	.word	index@(.nv.constant0._ZN7cutlass13device_kernelINS_4gemm6kernel13GemmUniversalIN4cute5tupleIJiiiiEEENS1_10collective13CollectiveMmaINS1_35MainloopSm100TmaUmmaWarpSpecializedILi3ELi2ELi4ENS5_IJNS4_1CILi1EEENSA_ILi2EEESB_EEEEENS5_IJNSA_ILi64EEESF_NSA_ILi128EEEEEENS_12float_e4m3_tENS5_IJlSB_lEEESI_SJ_NS4_8TiledMMAINS4_8MMA_AtomIJNS4_10MMA_TraitsINS4_19SM100_MMA_F8F6F4_SSEJSI_SI_fSF_SF_NS4_17integral_constantINS4_4UMMA5MajorELSQ_0EEESR_NSO_INSP_7ScaleInELSS_0EEEST_EEEEEENS4_6LayoutINS5_IJSB_SB_SB_EEENS5_IJNSA_ILi0EEESY_SY_EEEEENS5_IJNS4_10UnderscoreES11_S11_EEEEENS4_23SM90_TMA_LOAD_MULTICASTENS4_14ComposedLayoutINS4_7SwizzleILi3ELi4ELi3EEENS4_18smem_ptr_flag_bitsILi8EEENSW_INS5_IJNSA_ILi8EEESG_EEENS5_IJSG_SB_EEEEEEEvNS4_8identityENS4_13SM90_TMA_LOADES1E_vS1F_EENS_8epilogue10collective18CollectiveEpilogueINS1I_23Sm100TmaWarpSpecializedILi1ELi1ELi32ELb0ELb0EEEJSH_NS5_IJNSW_ISF_SB_EES1N_EEESI_SJ_SI_SJ_NS1I_6fusion15FusionCallbacksIS1M_NS1P_17LinearCombinationISI_fSI_fLNS_15FloatRoundStyleE2EEESH_S1O_JEEENS4_5SM1004TMEM4LOAD26SM100_TMEM_LOAD_16dp32b32xES1G_NS15_INS16_ILi2ELi4ELi3EEES19_NSW_INS5_IJS1A_SF_EEENS5_IJSF_SB_EEEEEEENS4_39AutoVectorizingCopyWithAssumedAlignmentILi128EEENS4_14SM90_TMA_STOREES23_S25_S25_EEEvvEEEEvNT_6ParamsE)
        /*0740*/ 	.short	0x0380
        /*0742*/ 	.short	0x0800


	//----- nvinfo : EIATTR_SW_WAR
	.align		4
.L_55:
        /*0744*/ 	.byte	0x04, 0x36
        /*0746*/ 	.short	(.L_57 - .L_56)
.L_56:
        /*0748*/ 	.word	0x00000008
.L_57:


//--------------------- .nv.callgraph             --------------------------
	.section	.nv.callgraph,"",@"SHT_CUDA_CALLGRAPH"
	.align	4
	.sectionentsize	8
	.align		4
        /*0000*/ 	.word	0x00000000
	.align		4
        /*0004*/ 	.word	0xffffffff
	.align		4
        /*0008*/ 	.word	index@(_ZN7cutlass13device_kernelINS_4gemm6kernel13GemmUniversalIN4cute5tupleIJiiiiEEENS1_10collective13CollectiveMmaINS1_35MainloopSm100TmaUmmaWarpSpecializedILi3ELi2ELi4ENS5_IJNS4_1CILi1EEENSA_ILi2EEESB_EEEEENS5_IJNSA_ILi64EEESF_NSA_ILi128EEEEEENS_12float_e4m3_tENS5_IJlSB_lEEESI_SJ_NS4_8TiledMMAINS4_8MMA_AtomIJNS4_10MMA_TraitsINS4_19SM100_MMA_F8F6F4_SSEJSI_SI_fSF_SF_NS4_17integral_constantINS4_4UMMA5MajorELSQ_0EEESR_NSO_INSP_7ScaleInELSS_0EEEST_EEEEEENS4_6LayoutINS5_IJSB_SB_SB_EEENS5_IJNSA_ILi0EEESY_SY_EEEEENS5_IJNS4_10UnderscoreES11_S11_EEEEENS4_23SM90_TMA_LOAD_MULTICASTENS4_14ComposedLayoutINS4_7SwizzleILi3ELi4ELi3EEENS4_18smem_ptr_flag_bitsILi8EEENSW_INS5_IJNSA_ILi8EEESG_EEENS5_IJSG_SB_EEEEEEEvNS4_8identityENS4_13SM90_TMA_LOADES1E_vS1F_EENS_8epilogue10collective18CollectiveEpilogueINS1I_23Sm100TmaWarpSpecializedILi1ELi1ELi32ELb0ELb0EEEJSH_NS5_IJNSW_ISF_SB_EES1N_EEESI_SJ_SI_SJ_NS1I_6fusion15FusionCallbacksIS1M_NS1P_17LinearCombinationISI_fSI_fLNS_15FloatRoundStyleE2EEESH_S1O_JEEENS4_5SM1004TMEM4LOAD26SM100_TMEM_LOAD_16dp32b32xES1G_NS15_INS16_ILi2ELi4ELi3EEES19_NSW_INS5_IJS1A_SF_EEENS5_IJSF_SB_EEEEEEENS4_39AutoVectorizingCopyWithAssumedAlignmentILi128EEENS4_14SM90_TMA_STOREES23_S25_S25_EEEvvEEEEvNT_6ParamsE)
	.align		4
        /*000c*/ 	.word	index@(__assertfail)
	.align		4
        /*0010*/ 	.word	0x00000000
	.align		4
        /*0014*/ 	.word	0xfffffffe
	.align		4
        /*0018*/ 	.word	0x00000000
	.align		4
        /*001c*/ 	.word	0xfffffffd
	.align		4
        /*0020*/ 	.word	0x00000000
	.align		4
        /*0024*/ 	.word	0xfffffffc


//--------------------- .nv.constant4             --------------------------
	.section	.nv.constant4,"a",@progbits
	.align	8
	.align		8
.nv.constant4:
        /*0000*/ 	.dword	__assertfail
	.align		8
        /*0008*/ 	.dword	__unnamed_1
	.align		8
        /*0010*/ 	.dword	__unnamed_2
	.align		8
        /*0018*/ 	.dword	_ZN39_INTERNAL_fa9d5644_4_k_cu_42cb8faa_73834cuda3std3__45__cpo5beginE
	.align		8
        /*0020*/ 	.dword	_ZN39_INTERNAL_fa9d5644_4_k_cu_42cb8faa_73834cuda3std3__45__cpo3endE
	.align		8
        /*0028*/ 	.dword	_ZN39_INTERNAL_fa9d5644_4_k_cu_42cb8faa_73834cuda3std3__45__cpo6cbeginE
	.align		8
        /*0030*/ 	.dword	_ZN39_INTERNAL_fa9d5644_4_k_cu_42cb8faa_73834cuda3std3__45__cpo4cendE
	.align		8
        /*0038*/ 	.dword	_ZN39_INTERNAL_fa9d5644_4_k_cu_42cb8faa_73834cuda3std3__441_GLOBAL__N__fa9d5644_4_k_cu_42cb8faa_73836ignoreE
	.align		8
        /*0040*/ 	.dword	_ZN39_INTERNAL_fa9d5644_4_k_cu_42cb8faa_73834cuda3std3__419piecewise_constructE
	.align		8
        /*0048*/ 	.dword	_ZN39_INTERNAL_fa9d5644_4_k_cu_42cb8faa_73834cuda3std3__48in_placeE
	.align		8
        /*0050*/ 	.dword	_ZN39_INTERNAL_fa9d5644_4_k_cu_42cb8faa_73834cuda3std6ranges3__45__cpo4swapE
	.align		8
        /*0058*/ 	.dword	_ZN39_INTERNAL_fa9d5644_4_k_cu_42cb8faa_73834cuda3std6ranges3__45__cpo9iter_moveE
	.align		8
        /*0060*/ 	.dword	_ZN39_INTERNAL_fa9d5644_4_k_cu_42cb8faa_73834cute7productE
	.align		8
        /*0068*/ 	.dword	_ZN39_INTERNAL_fa9d5644_4_k_cu_42cb8faa_73834cute1_E
	.align		8
        /*0070*/ 	.dword	$str$25
	.align		8
        /*0078*/ 	.dword	$str$26
	.align		8
        /*0080*/ 	.dword	$str$27
	.align		8
        /*0088*/ 	.dword	$str$28


//--------------------- .text._ZN7cutlass13device_kernelINS_4gemm6kernel13GemmUniversalIN4cute5tupleIJiiiiEEENS1_10collective13CollectiveMmaINS1_35MainloopSm100TmaUmmaWarpSpecializedILi3ELi2ELi4ENS5_IJNS4_1CILi1EEENSA_ILi2EEESB_EEEEENS5_IJNSA_ILi64EEESF_NSA_ILi128EEEEEENS_12float_e4m3_tENS5_IJlSB_lEEESI_SJ_NS4_8TiledMMAINS4_8MMA_AtomIJNS4_10MMA_TraitsINS4_19SM100_MMA_F8F6F4_SSEJSI_SI_fSF_SF_NS4_17integral_constantINS4_4UMMA5MajorELSQ_0EEESR_NSO_INSP_7ScaleInELSS_0EEEST_EEEEEENS4_6LayoutINS5_IJSB_SB_SB_EEENS5_IJNSA_ILi0EEESY_SY_EEEEENS5_IJNS4_10UnderscoreES11_S11_EEEEENS4_23SM90_TMA_LOAD_MULTICASTENS4_14ComposedLayoutINS4_7SwizzleILi3ELi4ELi3EEENS4_18smem_ptr_flag_bitsILi8EEENSW_INS5_IJNSA_ILi8EEESG_EEENS5_IJSG_SB_EEEEEEEvNS4_8identityENS4_13SM90_TMA_LOADES1E_vS1F_EENS_8epilogue10collective18CollectiveEpilogueINS1I_23Sm100TmaWarpSpecializedILi1ELi1ELi32ELb0ELb0EEEJSH_NS5_IJNSW_ISF_SB_EES1N_EEESI_SJ_SI_SJ_NS1I_6fusion15FusionCallbacksIS1M_NS1P_17LinearCombinationISI_fSI_fLNS_15FloatRoundStyleE2EEESH_S1O_JEEENS4_5SM1004TMEM4LOAD26SM100_TMEM_LOAD_16dp32b32xES1G_NS15_INS16_ILi2ELi4ELi3EEES19_NSW_INS5_IJS1A_SF_EEENS5_IJSF_SB_EEEEEEENS4_39AutoVectorizingCopyWithAssumedAlignmentILi128EEENS4_14SM90_TMA_STOREES23_S25_S25_EEEvvEEEEvNT_6ParamsE --------------------------
	.section	.text._ZN7cutlass13device_kernelINS_4gemm6kernel13GemmUniversalIN4cute5tupleIJiiiiEEENS1_10collective13CollectiveMmaINS1_35MainloopSm100TmaUmmaWarpSpecializedILi3ELi2ELi4ENS5_IJNS4_1CILi1EEENSA_ILi2EEESB_EEEEENS5_IJNSA_ILi64EEESF_NSA_ILi128EEEEEENS_12float_e4m3_tENS5_IJlSB_lEEESI_SJ_NS4_8TiledMMAINS4_8MMA_AtomIJNS4_10MMA_TraitsINS4_19SM100_MMA_F8F6F4_SSEJSI_SI_fSF_SF_NS4_17integral_constantINS4_4UMMA5MajorELSQ_0EEESR_NSO_INSP_7ScaleInELSS_0EEEST_EEEEEENS4_6LayoutINS5_IJSB_SB_SB_EEENS5_IJNSA_ILi0EEESY_SY_EEEEENS5_IJNS4_10UnderscoreES11_S11_EEEEENS4_23SM90_TMA_LOAD_MULTICASTENS4_14ComposedLayoutINS4_7SwizzleILi3ELi4ELi3EEENS4_18smem_ptr_flag_bitsILi8EEENSW_INS5_IJNSA_ILi8EEESG_EEENS5_IJSG_SB_EEEEEEEvNS4_8identityENS4_13SM90_TMA_LOADES1E_vS1F_EENS_8epilogue10collective18CollectiveEpilogueINS1I_23Sm100TmaWarpSpecializedILi1ELi1ELi32ELb0ELb0EEEJSH_NS5_IJNSW_ISF_SB_EES1N_EEESI_SJ_SI_SJ_NS1I_6fusion15FusionCallbacksIS1M_NS1P_17LinearCombinationISI_fSI_fLNS_15FloatRoundStyleE2EEESH_S1O_JEEENS4_5SM1004TMEM4LOAD26SM100_TMEM_LOAD_16dp32b32xES1G_NS15_INS16_ILi2ELi4ELi3EEES19_NSW_INS5_IJS1A_SF_EEENS5_IJSF_SB_EEEEEEENS4_39AutoVectorizingCopyWithAssumedAlignmentILi128EEENS4_14SM90_TMA_STOREES23_S25_S25_EEEvvEEEEvNT_6ParamsE,"ax",@progbits
	.align	128
.text._ZN7cutlass13device_kernelINS_4gemm6kernel13GemmUniversalIN4cute5tupleIJiiiiEEENS1_10collective13CollectiveMmaINS1_35MainloopSm100TmaUmmaWarpSpecializedILi3ELi2ELi4ENS5_IJNS4_1CILi1EEENSA_ILi2EEESB_EEEEENS5_IJNSA_ILi64EEESF_NSA_ILi128EEEEEENS_12float_e4m3_tENS5_IJlSB_lEEESI_SJ_NS4_8TiledMMAINS4_8MMA_AtomIJNS4_10MMA_TraitsINS4_19SM100_MMA_F8F6F4_SSEJSI_SI_fSF_SF_NS4_17integral_constantINS4_4UMMA5MajorELSQ_0EEESR_NSO_INSP_7ScaleInELSS_0EEEST_EEEEEENS4_6LayoutINS5_IJSB_SB_SB_EEENS5_IJNSA_ILi0EEESY_SY_EEEEENS5_IJNS4_10UnderscoreES11_S11_EEEEENS4_23SM90_TMA_LOAD_MULTICASTENS4_14ComposedLayoutINS4_7SwizzleILi3ELi4ELi3EEENS4_18smem_ptr_flag_bitsILi8EEENSW_INS5_IJNSA_ILi8EEESG_EEENS5_IJSG_SB_EEEEEEEvNS4_8identityENS4_13SM90_TMA_LOADES1E_vS1F_EENS_8epilogue10collective18CollectiveEpilogueINS1I_23Sm100TmaWarpSpecializedILi1ELi1ELi32ELb0ELb0EEEJSH_NS5_IJNSW_ISF_SB_EES1N_EEESI_SJ_SI_SJ_NS1I_6fusion15FusionCallbacksIS1M_NS1P_17LinearCombinationISI_fSI_fLNS_15FloatRoundStyleE2EEESH_S1O_JEEENS4_5SM1004TMEM4LOAD26SM100_TMEM_LOAD_16dp32b32xES1G_NS15_INS16_ILi2ELi4ELi3EEES19_NSW_INS5_IJS1A_SF_EEENS5_IJSF_SB_EEEEEEENS4_39AutoVectorizingCopyWithAssumedAlignmentILi128EEENS4_14SM90_TMA_STOREES23_S25_S25_EEEvvEEEEvNT_6ParamsE:
        .type           _ZN7cutlass13device_kernelINS_4gemm6kernel13GemmUniversalIN4cute5tupleIJiiiiEEENS1_10collective13CollectiveMmaINS1_35MainloopSm100TmaUmmaWarpSpecializedILi3ELi2ELi4ENS5_IJNS4_1CILi1EEENSA_ILi2EEESB_EEEEENS5_IJNSA_ILi64EEESF_NSA_ILi128EEEEEENS_12float_e4m3_tENS5_IJlSB_lEEESI_SJ_NS4_8TiledMMAINS4_8MMA_AtomIJNS4_10MMA_TraitsINS4_19SM100_MMA_F8F6F4_SSEJSI_SI_fSF_SF_NS4_17integral_constantINS4_4UMMA5MajorELSQ_0EEESR_NSO_INSP_7ScaleInELSS_0EEEST_EEEEEENS4_6LayoutINS5_IJSB_SB_SB_EEENS5_IJNSA_ILi0EEESY_SY_EEEEENS5_IJNS4_10UnderscoreES11_S11_EEEEENS4_23SM90_TMA_LOAD_MULTICASTENS4_14ComposedLayoutINS4_7SwizzleILi3ELi4ELi3EEENS4_18smem_ptr_flag_bitsILi8EEENSW_INS5_IJNSA_ILi8EEESG_EEENS5_IJSG_SB_EEEEEEEvNS4_8identityENS4_13SM90_TMA_LOADES1E_vS1F_EENS_8epilogue10collective18CollectiveEpilogueINS1I_23Sm100TmaWarpSpecializedILi1ELi1ELi32ELb0ELb0EEEJSH_NS5_IJNSW_ISF_SB_EES1N_EEESI_SJ_SI_SJ_NS1I_6fusion15FusionCallbacksIS1M_NS1P_17LinearCombinationISI_fSI_fLNS_15FloatRoundStyleE2EEESH_S1O_JEEENS4_5SM1004TMEM4LOAD26SM100_TMEM_LOAD_16dp32b32xES1G_NS15_INS16_ILi2ELi4ELi3EEES19_NSW_INS5_IJS1A_SF_EEENS5_IJSF_SB_EEEEEEENS4_39AutoVectorizingCopyWithAssumedAlignmentILi128EEENS4_14SM90_TMA_STOREES23_S25_S25_EEEvvEEEEvNT_6ParamsE,@function
        .size           _ZN7cutlass13device_kernelINS_4gemm6kernel13GemmUniversalIN4cute5tupleIJiiiiEEENS1_10collective13CollectiveMmaINS1_35MainloopSm100TmaUmmaWarpSpecializedILi3ELi2ELi4ENS5_IJNS4_1CILi1EEENSA_ILi2EEESB_EEEEENS5_IJNSA_ILi64EEESF_NSA_ILi128EEEEEENS_12float_e4m3_tENS5_IJlSB_lEEESI_SJ_NS4_8TiledMMAINS4_8MMA_AtomIJNS4_10MMA_TraitsINS4_19SM100_MMA_F8F6F4_SSEJSI_SI_fSF_SF_NS4_17integral_constantINS4_4UMMA5MajorELSQ_0EEESR_NSO_INSP_7ScaleInELSS_0EEEST_EEEEEENS4_6LayoutINS5_IJSB_SB_SB_EEENS5_IJNSA_ILi0EEESY_SY_EEEEENS5_IJNS4_10UnderscoreES11_S11_EEEEENS4_23SM90_TMA_LOAD_MULTICASTENS4_14ComposedLayoutINS4_7SwizzleILi3ELi4ELi3EEENS4_18smem_ptr_flag_bitsILi8EEENSW_INS5_IJNSA_ILi8EEESG_EEENS5_IJSG_SB_EEEEEEEvNS4_8identityENS4_13SM90_TMA_LOADES1E_vS1F_EENS_8epilogue10collective18CollectiveEpilogueINS1I_23Sm100TmaWarpSpecializedILi1ELi1ELi32ELb0ELb0EEEJSH_NS5_IJNSW_ISF_SB_EES1N_EEESI_SJ_SI_SJ_NS1I_6fusion15FusionCallbacksIS1M_NS1P_17LinearCombinationISI_fSI_fLNS_15FloatRoundStyleE2EEESH_S1O_JEEENS4_5SM1004TMEM4LOAD26SM100_TMEM_LOAD_16dp32b32xES1G_NS15_INS16_ILi2ELi4ELi3EEES19_NSW_INS5_IJS1A_SF_EEENS5_IJSF_SB_EEEEEEENS4_39AutoVectorizingCopyWithAssumedAlignmentILi128EEENS4_14SM90_TMA_STOREES23_S25_S25_EEEvvEEEEvNT_6ParamsE,(.L_x_132 - _ZN7cutlass13device_kernelINS_4gemm6kernel13GemmUniversalIN4cute5tupleIJiiiiEEENS1_10collective13CollectiveMmaINS1_35MainloopSm100TmaUmmaWarpSpecializedILi3ELi2ELi4ENS5_IJNS4_1CILi1EEENSA_ILi2EEESB_EEEEENS5_IJNSA_ILi64EEESF_NSA_ILi128EEEEEENS_12float_e4m3_tENS5_IJlSB_lEEESI_SJ_NS4_8TiledMMAINS4_8MMA_AtomIJNS4_10MMA_TraitsINS4_19SM100_MMA_F8F6F4_SSEJSI_SI_fSF_SF_NS4_17integral_constantINS4_4UMMA5MajorELSQ_0EEESR_NSO_INSP_7ScaleInELSS_0EEEST_EEEEEENS4_6LayoutINS5_IJSB_SB_SB_EEENS5_IJNSA_ILi0EEESY_SY_EEEEENS5_IJNS4_10UnderscoreES11_S11_EEEEENS4_23SM90_TMA_LOAD_MULTICASTENS4_14ComposedLayoutINS4_7SwizzleILi3ELi4ELi3EEENS4_18smem_ptr_flag_bitsILi8EEENSW_INS5_IJNSA_ILi8EEESG_EEENS5_IJSG_SB_EEEEEEEvNS4_8identityENS4_13SM90_TMA_LOADES1E_vS1F_EENS_8epilogue10collective18CollectiveEpilogueINS1I_23Sm100TmaWarpSpecializedILi1ELi1ELi32ELb0ELb0EEEJSH_NS5_IJNSW_ISF_SB_EES1N_EEESI_SJ_SI_SJ_NS1I_6fusion15FusionCallbacksIS1M_NS1P_17LinearCombinationISI_fSI_fLNS_15FloatRoundStyleE2EEESH_S1O_JEEENS4_5SM1004TMEM4LOAD26SM100_TMEM_LOAD_16dp32b32xES1G_NS15_INS16_ILi2ELi4ELi3EEES19_NSW_INS5_IJS1A_SF_EEENS5_IJSF_SB_EEEEEEENS4_39AutoVectorizingCopyWithAssumedAlignmentILi128EEENS4_14SM90_TMA_STOREES23_S25_S25_EEEvvEEEEvNT_6ParamsE)
        .other          _ZN7cutlass13device_kernelINS_4gemm6kernel13GemmUniversalIN4cute5tupleIJiiiiEEENS1_10collective13CollectiveMmaINS1_35MainloopSm100TmaUmmaWarpSpecializedILi3ELi2ELi4ENS5_IJNS4_1CILi1EEENSA_ILi2EEESB_EEEEENS5_IJNSA_ILi64EEESF_NSA_ILi128EEEEEENS_12float_e4m3_tENS5_IJlSB_lEEESI_SJ_NS4_8TiledMMAINS4_8MMA_AtomIJNS4_10MMA_TraitsINS4_19SM100_MMA_F8F6F4_SSEJSI_SI_fSF_SF_NS4_17integral_constantINS4_4UMMA5MajorELSQ_0EEESR_NSO_INSP_7ScaleInELSS_0EEEST_EEEEEENS4_6LayoutINS5_IJSB_SB_SB_EEENS5_IJNSA_ILi0EEESY_SY_EEEEENS5_IJNS4_10UnderscoreES11_S11_EEEEENS4_23SM90_TMA_LOAD_MULTICASTENS4_14ComposedLayoutINS4_7SwizzleILi3ELi4ELi3EEENS4_18smem_ptr_flag_bitsILi8EEENSW_INS5_IJNSA_ILi8EEESG_EEENS5_IJSG_SB_EEEEEEEvNS4_8identityENS4_13SM90_TMA_LOADES1E_vS1F_EENS_8epilogue10collective18CollectiveEpilogueINS1I_23Sm100TmaWarpSpecializedILi1ELi1ELi32ELb0ELb0EEEJSH_NS5_IJNSW_ISF_SB_EES1N_EEESI_SJ_SI_SJ_NS1I_6fusion15FusionCallbacksIS1M_NS1P_17LinearCombinationISI_fSI_fLNS_15FloatRoundStyleE2EEESH_S1O_JEEENS4_5SM1004TMEM4LOAD26SM100_TMEM_LOAD_16dp32b32xES1G_NS15_INS16_ILi2ELi4ELi3EEES19_NSW_INS5_IJS1A_SF_EEENS5_IJSF_SB_EEEEEEENS4_39AutoVectorizingCopyWithAssumedAlignmentILi128EEENS4_14SM90_TMA_STOREES23_S25_S25_EEEvvEEEEvNT_6ParamsE,@"STO_CUDA_ENTRY STV_DEFAULT"
_ZN7cutlass13device_kernelINS_4gemm6kernel13GemmUniversalIN4cute5tupleIJiiiiEEENS1_10collective13CollectiveMmaINS1_35MainloopSm100TmaUmmaWarpSpecializedILi3ELi2ELi4ENS5_IJNS4_1CILi1EEENSA_ILi2EEESB_EEEEENS5_IJNSA_ILi64EEESF_NSA_ILi128EEEEEENS_12float_e4m3_tENS5_IJlSB_lEEESI_SJ_NS4_8TiledMMAINS4_8MMA_AtomIJNS4_10MMA_TraitsINS4_19SM100_MMA_F8F6F4_SSEJSI_SI_fSF_SF_NS4_17integral_constantINS4_4UMMA5MajorELSQ_0EEESR_NSO_INSP_7ScaleInELSS_0EEEST_EEEEEENS4_6LayoutINS5_IJSB_SB_SB_EEENS5_IJNSA_ILi0EEESY_SY_EEEEENS5_IJNS4_10UnderscoreES11_S11_EEEEENS4_23SM90_TMA_LOAD_MULTICASTENS4_14ComposedLayoutINS4_7SwizzleILi3ELi4ELi3EEENS4_18smem_ptr_flag_bitsILi8EEENSW_INS5_IJNSA_ILi8EEESG_EEENS5_IJSG_SB_EEEEEEEvNS4_8identityENS4_13SM90_TMA_LOADES1E_vS1F_EENS_8epilogue10collective18CollectiveEpilogueINS1I_23Sm100TmaWarpSpecializedILi1ELi1ELi32ELb0ELb0EEEJSH_NS5_IJNSW_ISF_SB_EES1N_EEESI_SJ_SI_SJ_NS1I_6fusion15FusionCallbacksIS1M_NS1P_17LinearCombinationISI_fSI_fLNS_15FloatRoundStyleE2EEESH_S1O_JEEENS4_5SM1004TMEM4LOAD26SM100_TMEM_LOAD_16dp32b32xES1G_NS15_INS16_ILi2ELi4ELi3EEES19_NSW_INS5_IJS1A_SF_EEENS5_IJSF_SB_EEEEEEENS4_39AutoVectorizingCopyWithAssumedAlignmentILi128EEENS4_14SM90_TMA_STOREES23_S25_S25_EEEvvEEEEvNT_6ParamsE:
[----:B------:R-:W1:Y:S01]  /*0000*/  LDC R1, c[0x0][0x37c] ;  /* 0x0000df00ff017b82 */ /* 0x000e620000000800 */
[----:B------:R-:W2:Y:S01]  /*0010*/  S2R R76, SR_TID.X ;  /* 0x00000000004c7919 */ /* 0x000ea20000002100 */
[----:B------:R-:W3:Y:S01]  /*0020*/  LDCU.64 UR8, c[0x0][0x890] ;  /* 0x00011200ff0877ac */ /* 0x000ee20008000a00 */
[----:B------:R-:W-:Y:S02]  /*0030*/  PRMT R79, RZ, 0x7610, R79 ;  /* 0x00007610ff4f7816 */ /* 0x000fe4000000004f */
[----:B------:R-:W-:Y:S01]  /*0040*/  ELECT P3, URZ, PT ;  /* 0x0000000000ff782f */ /* 0x000fe20003860000 */
[----:B---3--:R-:W-:-:S04]  /*0050*/  UISETP.NE.U32.AND UP0, UPT, UR8, URZ, UPT ;  /* 0x000000ff0800728c */ /* 0x008fc8000bf05070 */
[----:B------:R-:W-:Y:S01]  /*0060*/  UISETP.NE.AND.EX UP0, UPT, UR9, URZ, UPT, UP0 ;  /* 0x000000ff0900728c */ /* 0x000fe2000bf05300 */
[----:B--2---:R-:W-:-:S05]  /*0070*/  SHF.R.U32.HI R80, RZ, 0x5, R76 ;  /* 0x00000005ff507819 */ /* 0x004fca000001164c */
[----:B------:R-:W2:Y:S02]  /*0080*/  SHFL.IDX PT, R0, R80, RZ, 0x1f ;  /* 0x00001fff50007589 */ /* 0x000ea400000e0000 */
[----:B--2---:R-:W-:Y:S01]  /*0090*/  R2UR UR22, R0 ;  /* 0x00000000001672ca */ /* 0x004fe200000e0000 */
[----:B-1----:R-:W-:-:S14]  /*00a0*/  BRA.U UP0, `(.L_x_0) ;  /* 0x0000000100307547 */ /* 0x002fdc000b800000 */
[----:B------:R-:W1:Y:S02]  /*00b0*/  LDCU.64 UR4, c[0x0][0x888] ;  /* 0x00011100ff0477ac */ /* 0x000e640008000a00 */
[----:B-1----:R-:W-:-:S04]  /*00c0*/  UISETP.NE.U32.AND UP0, UPT, UR4, URZ, UPT ;  /* 0x000000ff0400728c */ /* 0x002fc8000bf05070 */
[----:B------:R-:W-:-:S09]  /*00d0*/  UISETP.NE.AND.EX UP0, UPT, UR5, URZ, UPT, UP0 ;  /* 0x000000ff0500728c */ /* 0x000fd2000bf05300 */
[----:B------:R-:W-:Y:S05]  /*00e0*/  BRA.U !UP0, `(.L_x_1) ;  /* 0x0000000108147547 */ /* 0x000fea000b800000 */
[----:B------:R-:W1:Y:S01]  /*00f0*/  LDC.64 R2, c[0x0][0x888] ;  /* 0x00022200ff027b82 */ /* 0x000e620000000a00 */
[----:B------:R-:W1:Y:S02]  /*0100*/  LDCU.64 UR4, c[0x0][0x358] ;  /* 0x00006b00ff0477ac */ /* 0x000e640008000a00 */
[----:B-1----:R1:W5:Y:S01]  /*0110*/  LDG.E R39, desc[UR4][R2.64] ;  /* 0x0000000402277981 */ /* 0x002362000c1e1900 */
[----:B------:R-:W-:Y:S01]  /*0120*/  HFMA2 R79, -RZ, RZ, 0, 5.9604644775390625e-08 ;  /* 0x00000001ff4f7431 */ /* 0x000fe200000001ff */
[----:B------:R-:W-:Y:S05]  /*0130*/  BRA `(.L_x_0) ;  /* 0x00000000000c7947 */ /* 0x000fea0003800000 */
.L_x_1:
[----:B------:R-:W1:Y:S01]  /*0140*/  LDCU UR4, c[0x0][0x880] ;  /* 0x00011000ff0477ac */ /* 0x000e620008000800 */
[----:B------:R-:W-:Y:S01]  /*0150*/  HFMA2 R79, -RZ, RZ, 0, 5.9604644775390625e-08 ;  /* 0x00000001ff4f7431 */ /* 0x000fe200000001ff */
[----:B-1----:R-:W-:-:S07]  /*0160*/  MOV R39, UR4 ;  /* 0x0000000400277c02 */ /* 0x002fce0008000f00 */
.L_x_0:
[----:B------:R-:W2:Y:S02]  /*0170*/  LDCU.64 UR4, c[0x0][0x8b0] ;  /* 0x00011600ff0477ac */ /* 0x000ea40008000a00 */
[----:B--2---:R-:W-:-:S04]  /*0180*/  UISETP.NE.U32.AND UP0, UPT, UR4, URZ, UPT ;  /* 0x000000ff0400728c */ /* 0x004fc8000bf05070 */
[----:B------:R-:W-:-:S09]  /*0190*/  UISETP.NE.AND.EX UP0, UPT, UR5, URZ, UPT, UP0 ;  /* 0x000000ff0500728c */ /* 0x000fd2000bf05300 */
[----:B------:R-:W-:Y:S05]  /*01a0*/  BRA.U UP0, `(.L_x_2) ;  /* 0x0000000100287547 */ /* 0x000fea000b800000 */
[----:B------:R-:W2:Y:S02]  /*01b0*/  LDCU.64 UR4, c[0x0][0x8a8] ;  /* 0x00011500ff0477ac */ /* 0x000ea40008000a00 */
[----:B--2---:R-:W-:-:S04]  /*01c0*/  UISETP.NE.U32.AND UP0, UPT, UR4, URZ, UPT ;  /* 0x000000ff0400728c */ /* 0x004fc8000bf05070 */
[----:B------:R-:W-:-:S09]  /*01d0*/  UISETP.NE.AND.EX UP0, UPT, UR5, URZ, UPT, UP0 ;  /* 0x000000ff0500728c */ /* 0x000fd2000bf05300 */
[----:B------:R-:W-:Y:S05]  /*01e0*/  BRA.U !UP0, `(.L_x_3) ;  /* 0x0000000108107547 */ /* 0x000fea000b800000 */
[----:B-1----:R-:W1:Y:S01]  /*01f0*/  LDC.64 R2, c[0x0][0x8a8] ;  /* 0x00022a00ff027b82 */ /* 0x002e620000000a00 */
[----:B------:R-:W1:Y:S02]  /*0200*/  LDCU.64 UR4, c[0x0][0x358] ;  /* 0x00006b00ff0477ac */ /* 0x000e640008000a00 */
[----:B-1----:R2:W5:Y:S01]  /*0210*/  LDG.E R38, desc[UR4][R2.64] ;  /* 0x0000000402267981 */ /* 0x002562000c1e1900 */
[----:B------:R-:W-:Y:S05]  /*0220*/  BRA `(.L_x_2) ;  /* 0x0000000000087947 */ /* 0x000fea0003800000 */
.L_x_3:
[----:B------:R-:W2:Y:S02]  /*0230*/  LDCU UR4, c[0x0][0x8a0] ;  /* 0x00011400ff0477ac */ /* 0x000ea40008000800 */
[----:B--2---:R-:W-:Y:S02]  /*0240*/  MOV R38, UR4 ;  /* 0x0000000400267c02 */ /* 0x004fe40008000f00 */
.L_x_2:
[----:B------:R-:W-:Y:S01]  /*0250*/  IMAD.U32 R0, RZ, RZ, UR22 ;  /* 0x00000016ff007e24 */ /* 0x000fe2000f8e00ff */
[----:B------:R-:W-:Y:S04]  /*0260*/  BSSY.RECONVERGENT B0, `(.L_x_4) ;  /* 0x000000c000007945 */ /* 0x000fe80003800200 */
[C---:B------:R-:W-:Y:S02]  /*0270*/  ISETP.NE.OR P1, PT, R0.reuse, 0x1, !P3 ;  /* 0x000000010000780c */ /* 0x040fe40005f25670 */
[----:B------:R-:W-:-:S11]  /*0280*/  ISETP.NE.OR P0, PT, R0, 0x3, !P3 ;  /* 0x000000030000780c */ /* 0x000fd60005f05670 */
[----:B------:R-:W-:Y:S05]  /*0290*/  @P1 BRA `(.L_x_5) ;  /* 0x0000000000201947 */ /* 0x000fea0003800000 */
[----:B------:R-:W3:Y:S02]  /*02a0*/  LDCU.64 UR4, c[0x0][0x348] ;  /* 0x00006900ff0477ac */ /* 0x000ee40008000a00 */
[----:B---3--:R-:W-:Y:S02]  /*02b0*/  UIADD3 UR6, UP1, UPT, UR4, 0x80, URZ ;  /* 0x0000008004067890 */ /* 0x008fe4000ff3e0ff */
[----:B------:R-:W-:Y:S02]  /*02c0*/  UIADD3 UR4, UP0, UPT, UR4, 0x180, URZ ;  /* 0x0000018004047890 */ /* 0x000fe4000ff1e0ff */
[----:B------:R-:W-:Y:S02]  /*02d0*/  UIADD3.X UR7, UPT, UPT, URZ, UR5, URZ, UP1, !UPT ;  /* 0x00000005ff077290 */ /* 0x000fe40008ffe4ff */
[----:B------:R-:W-:-:S07]  /*02e0*/  UIADD3.X UR5, UPT, UPT, URZ, UR5, URZ, UP0, !UPT ;  /* 0x00000005ff057290 */ /* 0x000fce00087fe4ff */
[----:B------:R3:W-:Y:S02]  /*02f0*/  UTMACCTL.PF [UR6] ;  /* 0x00000000060079b9 */ /* 0x0007e40008040000 */
[----:B------:R3:W-:Y:S02]  /*0300*/  UTMACCTL.PF [UR4] ;  /* 0x00000000040079b9 */ /* 0x0007e40008040000 */
[----:B---3--:R-:W-:Y:S01]  /*0310*/  NOP ;  /* 0x0000000000007918 */ /* 0x008fe20000000000 */
.L_x_5:
[----:B------:R-:W-:Y:S05]  /*0320*/  BSYNC.RECONVERGENT B0 ;  /* 0x0000000000007941 */ /* 0x000fea0003800200 */
.L_x_4:
[----:B------:R-:W-:Y:S04]  /*0330*/  BSSY.RECONVERGENT B0, `(.L_x_6) ;  /* 0x000000a000007945 */ /* 0x000fe80003800200 */
        /* <DEDUP_REMOVED lines=9> */
.L_x_7:
[----:B------:R-:W-:Y:S05]  /*03d0*/  BSYNC.RECONVERGENT B0 ;  /* 0x0000000000007941 */ /* 0x000fea0003800200 */
.L_x_6:
[----:B------:R-:W3:Y:S01]  /*03e0*/  LDCU.64 UR4, c[0x0][0x888] ;  /* 0x00011100ff0477ac */ /* 0x000ee20008000a00 */
[----:B------:R-:W-:Y:S02]  /*03f0*/  UISETP.EQ.U32.AND UP1, UPT, UR8, URZ, UPT ;  /* 0x000000ff0800728c */ /* 0x000fe4000bf22070 */
[----:B------:R-:W-:Y:S02]  /*0400*/  UPLOP3.LUT UP3, UPT, UPT, UPT, UPT, 0x80, 0x8 ;  /* 0x000000000008789c */ /* 0x000fe40003f6f070 */
[----:B---3--:R-:W-:-:S04]  /*0410*/  UISETP.NE.U32.AND UP0, UPT, UR4, URZ, UPT ;  /* 0x000000ff0400728c */ /* 0x008fc8000bf05070 */
[----:B------:R-:W-:-:S04]  /*0420*/  UISETP.NE.AND.EX UP0, UPT, UR5, URZ, UPT, UP0 ;  /* 0x000000ff0500728c */ /* 0x000fc8000bf05300 */
[----:B------:R-:W-:-:S04]  /*0430*/  UISETP.EQ.OR.EX UP2, UPT, UR9, URZ, !UP0, UP1 ;  /* 0x000000ff0900728c */ /* 0x000fc8000c742710 */
[----:B------:R-:W-:-:S05]  /*0440*/  UP2UR UR61, UPR, URZ, 0x4 ;  /* 0x00000004ff3d7883 */ /* 0x000fca0008000000 */
[----:B------:R-:W-:Y:S07]  /*0450*/  BRA.U !UP2, `(.L_x_8) ;  /* 0x000000010a207547 */ /* 0x000fee000b800000 */
[----:B------:R-:W-:Y:S01]  /*0460*/  UISETP.NE.U32.AND UP1, UPT, UR8, URZ, UPT ;  /* 0x000000ff0800728c */ /* 0x000fe2000bf25070 */
[----:B-----5:R-:W-:Y:S01]  /*0470*/  FSETP.NEU.AND P0, PT, R39, RZ, PT ;  /* 0x000000ff2700720b */ /* 0x020fe20003f0d000 */
[----:B------:R-:W-:Y:S02]  /*0480*/  USEL UR4, URZ, 0xffffffff, UP0 ;  /* 0xffffffffff047887 */ /* 0x000fe40008000000 */
[----:B------:R-:W-:-:S10]  /*0490*/  UISETP.NE.AND.EX UP1, UPT, UR9, URZ, UPT, UP1 ;  /* 0x000000ff0900728c */ /* 0x000fd4000bf25310 */
[----:B------:R-:W-:Y:S01]  /*04a0*/  VOTEU.ANY UP0, P0 ;  /* 0x0000000000ff7886 */ /* 0x000fe20000000100 */
[----:B------:R-:W-:-:S04]  /*04b0*/  @!UP1 USEL UR4, URZ, 0xffffffff, UP0 ;  /* 0xffffffffff049887 */ /* 0x000fc80008000000 */
[----:B------:R-:W-:-:S04]  /*04c0*/  ULOP3.LUT UR4, UR4, 0x1, URZ, 0xc0, !UPT ;  /* 0x0000000104047892 */ /* 0x000fc8000f8ec0ff */
[----:B------:R-:W-:-:S11]  /*04d0*/  UISETP.NE.U32.AND UP3, UPT, UR4, 0x1, UPT ;  /* 0x000000010400788c */ /* 0x000fd6000bf65070 */
.L_x_8:
[----:B-12---:R-:W1:Y:S01]  /*04e0*/  SHFL.IDX PT, R2, R80, RZ, 0x1f ;  /* 0x00001fff50027589 */ /* 0x006e6200000e0000 */
[----:B------:R-:W-:-:S04]  /*04f0*/  UISETP.NE.AND UP0, UPT, UR22, 0x2, UPT ;  /* 0x000000021600788c */ /* 0x000fc8000bf05270 */
[----:B------:R-:W-:Y:S01]  /*0500*/  USEL UR34, URZ, 0x1, UP0 ;  /* 0x00000001ff227887 */ /* 0x000fe20008000000 */
[----:B-1----:R-:W-:-:S13]  /*0510*/  ISETP.NE.AND P0, PT, R2, RZ, PT ;  /* 0x000000ff0200720c */ /* 0x002fda0003f05270 */
[----:B------:R-:W-:Y:S05]  /*0520*/  @P0 BRA `(.L_x_9) ;  /* 0x0000000000500947 */ /* 0x000fea0003800000 */
[----:B------:R-:W1:Y:S01]  /*0530*/  S2UR UR4, SR_CgaCtaId ;  /* 0x00000000000479c3 */ /* 0x000e620000008800 */
[----:B------:R-:W-:Y:S01]  /*0540*/  UMOV UR5, 0x400 ;  /* 0x0000040000057882 */ /* 0x000fe20000000000 */
[----:B------:R-:W-:Y:S01]  /*0550*/  UMOV UR8, 0x1 ;  /* 0x0000000100087882 */ /* 0x000fe20000000000 */
[----:B------:R-:W-:Y:S01]  /*0560*/  UMOV UR6, 0x2 ;  /* 0x0000000200067882 */ /* 0x000fe20000000000 */
[----:B------:R-:W-:-:S04]  /*0570*/  UIADD3 UR8, UPT, UPT, -UR8, 0x100000, URZ ;  /* 0x0010000008087890 */ /* 0x000fc8000fffe1ff */
[----:B------:R-:W-:Y:S02]  /*0580*/  USHF.L.U32 UR9, UR8, 0xb, URZ ;  /* 0x0000000b08097899 */ /* 0x000fe400080006ff */
[----:B------:R-:W-:Y:S02]  /*0590*/  USHF.L.U32 UR8, UR8, 0x1, URZ ;  /* 0x0000000108087899 */ /* 0x000fe400080006ff */
[----:B------:R-:W-:-:S04]  /*05a0*/  UIADD3 UR6, UPT, UPT, -UR6, 0x100000, URZ ;  /* 0x0010000006067890 */ /* 0x000fc8000fffe1ff */
[----:B------:R-:W-:Y:S02]  /*05b0*/  USHF.L.U32 UR7, UR6, 0xb, URZ ;  /* 0x0000000b06077899 */ /* 0x000fe400080006ff */
[----:B------:R-:W-:Y:S01]  /*05c0*/  USHF.L.U32 UR6, UR6, 0x1, URZ ;  /* 0x0000000106067899 */ /* 0x000fe200080006ff */
[----:B------:R-:W-:Y:S01]  /*05d0*/  ELECT P0, URZ, PT ;  /* 0x0000000000ff782f */ /* 0x000fe20003800000 */
[----:B-1----:R-:W-:Y:S01]  /*05e0*/  ULEA UR4, UR4, UR5, 0x18 ;  /* 0x0000000504047291 */ /* 0x002fe2000f8ec0ff */
[----:B------:R-:W1:Y:S11]  /*05f0*/  FENCE.VIEW.ASYNC.S ;  /* 0x00000000000073c6 */ /* 0x000e760000000000 */
[----:B-1----:R1:W2:Y:S01]  /*0600*/  SYNCS.EXCH.64 URZ, [UR4], UR8 ;  /* 0x0000000804ff75b2 */ /* 0x0022a20008000100 */
[----:B------:R1:W3:Y:S01]  /*0610*/  SYNCS.EXCH.64 URZ, [UR4+0x18], UR6 ;  /* 0x0000180604ff75b2 */ /* 0x0002e20008000100 */
[----:B------:R1:W4:Y:S01]  /*0620*/  SYNCS.EXCH.64 URZ, [UR4+0x8], UR8 ;  /* 0x0000080804ff75b2 */ /* 0x0003220008000100 */
[----:B------:R1:W1:Y:S01]  /*0630*/  SYNCS.EXCH.64 URZ, [UR4+0x20], UR6 ;  /* 0x0000200604ff75b2 */ /* 0x0002620008000100 */
[----:B------:R1:W1:Y:S01]  /*0640*/  SYNCS.EXCH.64 URZ, [UR4+0x10], UR8 ;  /* 0x0000100804ff75b2 */ /* 0x0002620008000100 */
[----:B------:R1:W1:Y:S01]  /*0650*/  SYNCS.EXCH.64 URZ, [UR4+0x28], UR6 ;  /* 0x0000280604ff75b2 */ /* 0x0002620008000100 */
[----:B------:R-:W-:Y:S01]  /*0660*/  NOP ;  /* 0x0000000000007918 */ /* 0x000fe20000000000 */
.L_x_9:
[----:B------:R-:W2:Y:S01]  /*0670*/  SHFL.IDX PT, R2, R80, RZ, 0x1f ;  /* 0x00001fff50027589 */ /* 0x000ea200000e0000 */
[----:B------:R-:W-:Y:S01]  /*0680*/  NOP ;  /* 0x0000000000007918 */ /* 0x000fe20000000000 */
[----:B--2---:R-:W-:-:S13]  /*0690*/  ISETP.NE.AND P0, PT, R2, 0x1, PT ;  /* 0x000000010200780c */ /* 0x004fda0003f05270 */
[----:B------:R-:W-:Y:S05]  /*06a0*/  @P0 BRA `(.L_x_10) ;  /* 0x0000000000400947 */ /* 0x000fea0003800000 */
[----:B-1----:R-:W1:Y:S01]  /*06b0*/  S2UR UR4, SR_CgaCtaId ;  /* 0x00000000000479c3 */ /* 0x002e620000008800 */
        /* <DEDUP_REMOVED lines=12> */
[----:B-1----:R2:W1:Y:S01]  /*0780*/  SYNCS.EXCH.64 URZ, [UR4+0x30], UR8 ;  /* 0x0000300804ff75b2 */ /* 0x0024620008000100 */
[----:B------:R2:W1:Y:S02]  /*0790*/  SYNCS.EXCH.64 URZ, [UR4+0x38], UR6 ;  /* 0x0000380604ff75b2 */ /* 0x0004640008000100 */
[----:B--2---:R-:W-:Y:S01]  /*07a0*/  NOP ;  /* 0x0000000000007918 */ /* 0x004fe20000000000 */
.L_x_10:
[----:B------:R-:W2:Y:S01]  /*07b0*/  SHFL.IDX PT, R2, R80, RZ, 0x1f ;  /* 0x00001fff50027589 */ /* 0x000ea200000e0000 */
[----:B------:R-:W-:Y:S01]  /*07c0*/  NOP ;  /* 0x0000000000007918 */ /* 0x000fe20000000000 */
[----:B--2---:R-:W-:-:S13]  /*07d0*/  ISETP.NE.AND P0, PT, R2, 0x3, PT ;  /* 0x000000030200780c */ /* 0x004fda0003f05270 */
[----:B------:R-:W-:Y:S05]  /*07e0*/  @P0 BRA `(.L_x_11) ;  /* 0x0000000000300947 */ /* 0x000fea0003800000 */
[----:B-1----:R-:W1:Y:S01]  /*07f0*/  S2UR UR6, SR_CgaCtaId ;  /* 0x00000000000679c3 */ /* 0x002e620000008800 */
[----:B------:R-:W-:Y:S01]  /*0800*/  UMOV UR4, 0x400 ;  /* 0x0000040000047882 */ /* 0x000fe20000000000 */
[----:B------:R-:W-:Y:S01]  /*0810*/  UMOV UR5, 0x20 ;  /* 0x0000002000057882 */ /* 0x000fe20000000000 */
[----:B------:R-:W-:Y:S01]  /*0820*/  ELECT P0, URZ, PT ;  /* 0x0000000000ff782f */ /* 0x000fe20003800000 */
[----:B-1----:R-:W-:Y:S02]  /*0830*/  ULEA UR6, UR6, UR4, 0x18 ;  /* 0x0000000406067291 */ /* 0x002fe4000f8ec0ff */
[----:B------:R-:W-:-:S04]  /*0840*/  UIADD3 UR4, UPT, UPT, -UR5, 0x100000, URZ ;  /* 0x0010000005047890 */ /* 0x000fc8000fffe1ff */
[----:B------:R-:W-:Y:S02]  /*0850*/  USHF.L.U32 UR5, UR4, 0xb, URZ ;  /* 0x0000000b04057899 */ /* 0x000fe400080006ff */
[----:B------:R-:W-:Y:S01]  /*0860*/  USHF.L.U32 UR4, UR4, 0x1, URZ ;  /* 0x0000000104047899 */ /* 0x000fe200080006ff */
[----:B------:R-:W1:Y:S11]  /*0870*/  FENCE.VIEW.ASYNC.S ;  /* 0x00000000000073c6 */ /* 0x000e760000000000 */
[----:B-1----:R2:W1:Y:S01]  /*0880*/  SYNCS.EXCH.64 URZ, [UR6+0x40], UR4 ;  /* 0x0000400406ff75b2 */ /* 0x0024620008000100 */
[----:B------:R2:W1:Y:S02]  /*0890*/  SYNCS.EXCH.64 URZ, [UR6+0x48], UR4 ;  /* 0x0000480406ff75b2 */ /* 0x0004640008000100 */
[----:B--2---:R-:W-:Y:S01]  /*08a0*/  NOP ;  /* 0x0000000000007918 */ /* 0x004fe20000000000 */
.L_x_11:
[----:B------:R-:W2:Y:S01]  /*08b0*/  SHFL.IDX PT, R2, R80, RZ, 0x1f ;  /* 0x00001fff50027589 */ /* 0x000ea200000e0000 */
[----:B------:R-:W-:Y:S01]  /*08c0*/  NOP ;  /* 0x0000000000007918 */ /* 0x000fe20000000000 */
[----:B--2---:R-:W-:-:S13]  /*08d0*/  ISETP.NE.AND P0, PT, R2, 0x4, PT ;  /* 0x000000040200780c */ /* 0x004fda0003f05270 */
[----:B------:R-:W-:Y:S05]  /*08e0*/  @P0 BRA `(.L_x_12) ;  /* 0x00000000004c0947 */ /* 0x000fea0003800000 */
[----:B-1----:R-:W1:Y:S01]  /*08f0*/  S2UR UR6, SR_CgaCtaId ;  /* 0x00000000000679c3 */ /* 0x002e620000008800 */
[----:B------:R-:W-:Y:S01]  /*0900*/  UMOV UR4, 0x1e0 ;  /* 0x000001e000047882 */ /* 0x000fe20000000000 */
[----:B------:R-:W-:Y:S01]  /*0910*/  UMOV UR5, 0x400 ;  /* 0x0000040000057882 */ /* 0x000fe20000000000 */
[----:B------:R-:W-:Y:S01]  /*0920*/  USEL UR4, UR4, 0x1a0, UP3 ;  /* 0x000001a004047887 */ /* 0x000fe20009800000 */
[----:B------:R-:W-:Y:S01]  /*0930*/  UMOV UR8, 0x1 ;  /* 0x0000000100087882 */ /* 0x000fe20000000000 */
[----:B------:R-:W-:Y:S01]  /*0940*/  ELECT P0, URZ, PT ;  /* 0x0000000000ff782f */ /* 0x000fe20003800000 */
[----:B------:R-:W-:-:S04]  /*0950*/  UIADD3 UR8, UPT, UPT, -UR8, 0x100000, URZ ;  /* 0x0010000008087890 */ /* 0x000fc8000fffe1ff */
[----:B------:R-:W-:Y:S02]  /*0960*/  USHF.L.U32 UR9, UR8, 0xb, URZ ;  /* 0x0000000b08097899 */ /* 0x000fe400080006ff */
[----:B------:R-:W-:Y:S02]  /*0970*/  USHF.L.U32 UR8, UR8, 0x1, URZ ;  /* 0x0000000108087899 */ /* 0x000fe400080006ff */
[----:B-1----:R-:W-:Y:S02]  /*0980*/  ULEA UR6, UR6, UR5, 0x18 ;  /* 0x0000000506067291 */ /* 0x002fe4000f8ec0ff */
[----:B------:R-:W-:-:S04]  /*0990*/  UIADD3 UR4, UPT, UPT, -UR4, 0x100000, URZ ;  /* 0x0010000004047890 */ /* 0x000fc8000fffe1ff */
[----:B------:R-:W-:Y:S02]  /*09a0*/  USHF.L.U32 UR5, UR4, 0xb, URZ ;  /* 0x0000000b04057899 */ /* 0x000fe400080006ff */
[----:B------:R-:W-:Y:S01]  /*09b0*/  USHF.L.U32 UR4, UR4, 0x1, URZ ;  /* 0x0000000104047899 */ /* 0x000fe200080006ff */
[----:B------:R-:W1:Y:S03]  /*09c0*/  FENCE.VIEW.ASYNC.S ;  /* 0x00000000000073c6 */ /* 0x000e660000000000 */
[----:B-1----:R2:W1:Y:S08]  /*09d0*/  SYNCS.EXCH.64 URZ, [UR6+0x50], UR8 ;  /* 0x0000500806ff75b2 */ /* 0x0024700008000100 */
[----:B------:R2:W1:Y:S01]  /*09e0*/  SYNCS.EXCH.64 URZ, [UR6+0x60], UR4 ;  /* 0x0000600406ff75b2 */ /* 0x0004620008000100 */
[----:B------:R2:W1:Y:S01]  /*09f0*/  SYNCS.EXCH.64 URZ, [UR6+0x58], UR8 ;  /* 0x0000580806ff75b2 */ /* 0x0004620008000100 */
[----:B------:R2:W1:Y:S02]  /*0a00*/  SYNCS.EXCH.64 URZ, [UR6+0x68], UR4 ;  /* 0x0000680406ff75b2 */ /* 0x0004640008000100 */
[----:B--2---:R-:W-:Y:S01]  /*0a10*/  NOP ;  /* 0x0000000000007918 */ /* 0x004fe20000000000 */
.L_x_12:
        /* <DEDUP_REMOVED lines=18> */
[----:B------:R2:W1:Y:S01]  /*0b40*/  SYNCS.EXCH.64 URZ, [UR4+0x90], UR6 ;  /* 0x0000900604ff75b2 */ /* 0x0004620008000100 */
[----:B------:R2:W1:Y:S01]  /*0b50*/  SYNCS.EXCH.64 URZ, [UR4+0x78], UR8 ;  /* 0x0000780804ff75b2 */ /* 0x0004620008000100 */
[----:B------:R2:W1:Y:S01]  /*0b60*/  SYNCS.EXCH.64 URZ, [UR4+0x98], UR6 ;  /* 0x0000980604ff75b2 */ /* 0x0004620008000100 */
[----:B------:R2:W1:Y:S01]  /*0b70*/  SYNCS.EXCH.64 URZ, [UR4+0x80], UR8 ;  /* 0x0000800804ff75b2 */ /* 0x0004620008000100 */
[----:B------:R2:W1:Y:S01]  /*0b80*/  SYNCS.EXCH.64 URZ, [UR4+0xa0], UR6 ;  /* 0x0000a00604ff75b2 */ /* 0x0004620008000100 */
[----:B------:R2:W1:Y:S01]  /*0b90*/  SYNCS.EXCH.64 URZ, [UR4+0x88], UR8 ;  /* 0x0000880804ff75b2 */ /* 0x0004620008000100 */
[----:B------:R2:W1:Y:S02]  /*0ba0*/  SYNCS.EXCH.64 URZ, [UR4+0xa8], UR6 ;  /* 0x0000a80604ff75b2 */ /* 0x0004640008000100 */
[----:B--2---:R-:W-:Y:S01]  /*0bb0*/  NOP ;  /* 0x0000000000007918 */ /* 0x004fe20000000000 */
.L_x_13:
[----:B------:R-:W2:Y:S01]  /*0bc0*/  SHFL.IDX PT, R2, R80, RZ, 0x1f ;  /* 0x00001fff50027589 */ /* 0x000ea200000e0000 */
[----:B------:R-:W1:Y:S01]  /*0bd0*/  S2UR UR48, SR_CgaCtaId ;  /* 0x00000000003079c3 */ /* 0x000e620000008800 */
[----:B------:R-:W-:Y:S01]  /*0be0*/  NOP ;  /* 0x0000000000007918 */ /* 0x000fe20000000000 */
[----:B--2---:R-:W-:-:S13]  /*0bf0*/  ISETP.NE.AND P0, PT, R2, 0x3, PT ;  /* 0x000000030200780c */ /* 0x004fda0003f05270 */
[----:B-1----:R-:W-:Y:S05]  /*0c00*/  @P0 BRA `(.L_x_14) ;  /* 0x0000000000340947 */ /* 0x002fea0003800000 */
[----:B------:R-:W-:Y:S01]  /*0c10*/  UMOV UR4, 0x400 ;  /* 0x0000040000047882 */ /* 0x000fe20000000000 */
[----:B------:R-:W-:Y:S01]  /*0c20*/  UMOV UR6, 0x20 ;  /* 0x0000002000067882 */ /* 0x000fe20000000000 */
[----:B------:R-:W-:Y:S02]  /*0c30*/  ULEA UR4, UR48, UR4, 0x18 ;  /* 0x0000000430047291 */ /* 0x000fe4000f8ec0ff */
[----:B------:R-:W-:-:S04]  /*0c40*/  UIADD3 UR6, UPT, UPT, -UR6, 0x100000, URZ ;  /* 0x0010000006067890 */ /* 0x000fc8000fffe1ff */
[----:B------:R-:W-:Y:S02]  /*0c50*/  USHF.L.U32 UR7, UR6, 0xb, URZ ;  /* 0x0000000b06077899 */ /* 0x000fe400080006ff */
[----:B------:R-:W-:Y:S01]  /*0c60*/  USHF.L.U32 UR6, UR6, 0x1, URZ ;  /* 0x0000000106067899 */ /* 0x000fe200080006ff */
[----:B------:R-:W-:Y:S01]  /*0c70*/  ELECT P0, URZ, PT ;  /* 0x0000000000ff782f */ /* 0x000fe20003800000 */
[----:B------:R-:W1:Y:S10]  /*0c80*/  FENCE.VIEW.ASYNC.S ;  /* 0x00000000000073c6 */ /* 0x000e740000000000 */
[----:B-1----:R1:W2:Y:S01]  /*0c90*/  SYNCS.EXCH.64 URZ, [UR4+0xb0], UR6 ;  /* 0x0000b00604ff75b2 */ /* 0x0022a20008000100 */
[----:B------:R1:W1:Y:S01]  /*0ca0*/  SYNCS.EXCH.64 URZ, [UR4+0xc0], UR6 ;  /* 0x0000c00604ff75b2 */ /* 0x0002620008000100 */
[----:B------:R1:W1:Y:S01]  /*0cb0*/  SYNCS.EXCH.64 URZ, [UR4+0xb8], UR6 ;  /* 0x0000b80604ff75b2 */ /* 0x0002620008000100 */
[----:B------:R1:W1:Y:S01]  /*0cc0*/  SYNCS.EXCH.64 URZ, [UR4+0xc8], UR6 ;  /* 0x0000c80604ff75b2 */ /* 0x0002620008000100 */
[----:B------:R-:W-:Y:S01]  /*0cd0*/  NOP ;  /* 0x0000000000007918 */ /* 0x000fe20000000000 */
.L_x_14:
[----:B-1----:R-:W1:Y:S01]  /*0ce0*/  LDCU UR4, c[0x0][0x36c] ;  /* 0x00006d80ff0477ac */ /* 0x002e620008000800 */
[----:B------:R-:W-:Y:S01]  /*0cf0*/  ISETP.NE.OR P3, PT, R0, 0x2, !P3 ;  /* 0x000000020000780c */ /* 0x000fe20005f65670 */
[----:B------:R-:W-:Y:S01]  /*0d00*/  NOP ;  /* 0x0000000000007918 */ /* 0x000fe20000000000 */
[----:B------:R-:W-:Y:S01]  /*0d10*/  LOP3.LUT R0, R76, 0x1f, RZ, 0xc0, !PT ;  /* 0x0000001f4c007812 */ /* 0x000fe200078ec0ff */
[----:B------:R-:W-:Y:S02]  /*0d20*/  UISETP.NE.AND UP4, UPT, UR22, URZ, UPT ;  /* 0x000000ff1600728c */ /* 0x000fe4000bf85270 */
[----:B-1----:R-:W-:-:S09]  /*0d30*/  UISETP.EQ.U32.AND UP5, UPT, UR4, 0x1, UPT ;  /* 0x000000010400788c */ /* 0x002fd2000bfa2070 */
[----:B------:R-:W-:Y:S05]  /*0d40*/  BRA.U !UP5, `(.L_x_15) ;  /* 0x000000010d087547 */ /* 0x000fea000b800000 */
[----:B--234-:R-:W-:Y:S01]  /*0d50*/  UCGABAR_ARV ;  /* 0x00000000000079c7 */ /* 0x01cfe20008000000 */
[----:B------:R-:W-:Y:S05]  /*0d60*/  BRA `(.L_x_16) ;  /* 0x0000000000047947 */ /* 0x000fea0003800000 */
.L_x_15:
[----:B--234-:R-:W-:Y:S01]  /*0d70*/  NOP ;  /* 0x0000000000007918 */ /* 0x01cfe20000000000 */
.L_x_16:
[----:B------:R-:W1:Y:S01]  /*0d80*/  S2UR UR7, SR_CTAID.X ;  /* 0x00000000000779c3 */ /* 0x000e620000002500 */
[----:B------:R-:W-:-:S05]  /*0d90*/  CS2R.32 R3, SR_CgaSize ;  /* 0x0000000000037805 */ /* 0x000fca0000008a00 */
[----:B------:R-:W-:-:S05]  /*0da0*/  IMAD R3, R3, -0xa0, RZ ;  /* 0xffffff6003037824 */ /* 0x000fca00078e02ff */
[----:B------:R-:W-:-:S14]  /*0db0*/  R2UR UR5, R3 ;  /* 0x00000000030572ca */ /* 0x000fdc00000e0000 */
[----:B------:R-:W2:Y:S01]  /*0dc0*/  LDCU UR5, c[0x0][UR5+0x2b0] ;  /* 0x00005600050577ac */ /* 0x000ea20008000800 */
[----:B------:R-:W-:-:S05]  /*0dd0*/  CS2R.32 R3, SR_CgaSize ;  /* 0x0000000000037805 */ /* 0x000fca0000008a00 */
[----:B------:R-:W-:-:S05]  /*0de0*/  IMAD R3, R3, -0xa0, RZ ;  /* 0xffffff6003037824 */ /* 0x000fca00078e02ff */
[----:B------:R-:W-:-:S14]  /*0df0*/  R2UR UR4, R3 ;  /* 0x00000000030472ca */ /* 0x000fdc00000e0000 */
[----:B------:R-:W3:Y:S01]  /*0e00*/  LDCU UR4, c[0x0][UR4+0x2b4] ;  /* 0x00005680040477ac */ /* 0x000ee20008000800 */
[----:B------:R-:W4:Y:S01]  /*0e10*/  S2UR UR8, SR_CTAID.Y ;  /* 0x00000000000879c3 */ /* 0x000f220000002600 */
[----:B------:R-:W3:Y:S01]  /*0e20*/  LDCU UR23, c[0x0][0xb24] ;  /* 0x00016480ff1777ac */ /* 0x000ee20008000800 */
[----:B------:R-:W-:-:S05]  /*0e30*/  CS2R.32 R3, SR_CgaSize ;  /* 0x0000000000037805 */ /* 0x000fca0000008a00 */
[----:B------:R-:W-:-:S05]  /*0e40*/  IMAD R3, R3, -0xa0, RZ ;  /* 0xffffff6003037824 */ /* 0x000fca00078e02ff */
[----:B------:R-:W-:-:S14]  /*0e50*/  R2UR UR60, R3 ;  /* 0x00000000033c72ca */ /* 0x000fdc00000e0000 */
[----:B------:R-:W3:Y:S01]  /*0e60*/  LDCU UR60, c[0x0][UR60+0x2a0] ;  /* 0x000054003c3c77ac */ /* 0x000ee20008000800 */
[----:B------:R-:W1:Y:S01]  /*0e70*/  S2UR UR36, SR_CTAID.Z ;  /* 0x00000000002479c3 */ /* 0x000e620000002700 */
[----:B------:R-:W-:-:S05]  /*0e80*/  CS2R.32 R3, SR_CgaSize ;  /* 0x0000000000037805 */ /* 0x000fca0000008a00 */
[----:B------:R-:W-:-:S05]  /*0e90*/  IMAD R3, R3, -0xa0, RZ ;  /* 0xffffff6003037824 */ /* 0x000fca00078e02ff */
[----:B------:R-:W-:-:S14]  /*0ea0*/  R2UR UR57, R3 ;  /* 0x00000000033972ca */ /* 0x000fdc00000e0000 */
[----:B------:R-:W3:Y:S01]  /*0eb0*/  LDCU UR57, c[0x0][UR57+0x2a4] ;  /* 0x00005480393977ac */ /* 0x000ee20008000800 */
[----:B------:R-:W3:Y:S01]  /*0ec0*/  LDCU UR40, c[0x0][0xb24] ;  /* 0x00016480ff2877ac */ /* 0x000ee20008000800 */
[----:B-1----:R-:W-:Y:S01]  /*0ed0*/  I2FP.F32.U32 R3, UR7 ;  /* 0x0000000700037c45 */ /* 0x002fe20008201000 */
[----:B------:R-:W1:Y:S04]  /*0ee0*/  LDCU UR26, c[0x0][0xb30] ;  /* 0x00016600ff1a77ac */ /* 0x000e680008000800 */
[----:B--2---:R-:W-:Y:S01]  /*0ef0*/  FMUL R3, R3, UR5 ;  /* 0x0000000503037c20 */ /* 0x004fe20008400000 */
[----:B------:R-:W-:Y:S01]  /*0f00*/  USHF.L.U32 UR24, UR48, 0xc, URZ ;  /* 0x0000000c30187899 */ /* 0x000fe200080006ff */
[----:B----4-:R-:W-:Y:S01]  /*0f10*/  I2FP.F32.U32 R2, UR8 ;  /* 0x0000000800027c45 */ /* 0x010fe20008201000 */
[----:B---3--:R-:W-:-:S03]  /*0f20*/  UISETP.GE.AND UP2, UPT, UR23, 0x1, UPT ;  /* 0x000000011700788c */ /* 0x008fc6000bf46270 */
[----:B------:R-:W2:Y:S01]  /*0f30*/  F2I.U32.TRUNC.NTZ R3, R3 ;  /* 0x0000000300037305 */ /* 0x000ea2000020f000 */
[----:B------:R-:W-:Y:S01]  /*0f40*/  UMOV UR46, UR7 ;  /* 0x00000007002e7c82 */ /* 0x000fe20008000000 */
[----:B------:R-:W-:Y:S01]  /*0f50*/  FMUL R2, R2, UR4 ;  /* 0x0000000402027c20 */ /* 0x000fe20008400000 */
[----:B------:R-:W-:-:S05]  /*0f60*/  UMOV UR45, UR8 ;  /* 0x00000008002d7c82 */ /* 0x000fca0008000000 */
[----:B------:R-:W3:Y:S01]  /*0f70*/  F2I.U32.TRUNC.NTZ R2, R2 ;  /* 0x0000000200027305 */ /* 0x000ee2000020f000 */
[----:B--2---:R-:W-:Y:S02]  /*0f80*/  R2UR UR4, R3 ;  /* 0x00000000030472ca */ /* 0x004fe400000e0000 */
[----:B---3--:R-:W-:Y:S02]  /*0f90*/  R2UR UR6, R2 ;  /* 0x00000000020672ca */ /* 0x008fe400000e0000 */
[----:B------:R-:W-:-:S09]  /*0fa0*/  PRMT R2, RZ, 0x7610, R2 ;  /* 0x00007610ff027816 */ /* 0x000fd20000000002 */
[----:B------:R-:W-:-:S04]  /*0fb0*/  UIADD3 UR5, UPT, UPT, -UR4, URZ, URZ ;  /* 0x000000ff04057290 */ /* 0x000fc8000fffe1ff */
[----:B------:R-:W-:Y:S02]  /*0fc0*/  UIMAD UR60, UR60, UR5, UR7 ;  /* 0x000000053c3c72a4 */ /* 0x000fe4000f8e0207 */
[----:B------:R-:W-:-:S04]  /*0fd0*/  UIADD3 UR4, UPT, UPT, -UR6, URZ, URZ ;  /* 0x000000ff06047290 */ /* 0x000fc8000fffe1ff */
[----:B------:R-:W-:Y:S01]  /*0fe0*/  UIMAD UR57, UR57, UR4, UR8 ;  /* 0x00000004393972a4 */ /* 0x000fe2000f8e0208 */
[----:B-1----:R-:W-:Y:S11]  /*0ff0*/  BRA.U UP4, `(.L_x_17) ;  /* 0x0000000104247547 */ /* 0x002ff6000b800000 */
[----:B------:R-:W-:Y:S02]  /*1000*/  UISETP.NE.AND UP0, UPT, UR57, URZ, UPT ;  /* 0x000000ff3900728c */ /* 0x000fe4000bf05270 */
[----:B------:R-:W-:Y:S02]  /*1010*/  UISETP.NE.AND UP1, UPT, UR57, 0x1, UPT ;  /* 0x000000013900788c */ /* 0x000fe4000bf25270 */
[----:B------:R-:W-:Y:S02]  /*1020*/  UISETP.EQ.OR UP0, UPT, UR60, URZ, !UP0 ;  /* 0x000000ff3c00728c */ /* 0x000fe4000c702670 */
[----:B------:R-:W-:Y:S02]  /*1030*/  USEL UR4, URZ, 0x2, UP1 ;  /* 0x00000002ff047887 */ /* 0x000fe40008800000 */
[----:B------:R-:W-:Y:S02]  /*1040*/  USEL UR5, URZ, 0x1, !UP0 ;  /* 0x00000001ff057887 */ /* 0x000fe4000c000000 */
[----:B------:R-:W-:-:S04]  /*1050*/  UISETP.NE.AND UP0, UPT, UR60, URZ, UPT ;  /* 0x000000ff3c00728c */ /* 0x000fc8000bf05270 */
[----:B------:R-:W-:-:S04]  /*1060*/  USEL UR4, UR4, 0x2, UP0 ;  /* 0x0000000204047887 */ /* 0x000fc80008000000 */
[----:B------:R-:W-:-:S06]  /*1070*/  UIADD3 UR4, UPT, UPT, UR5, UR4, URZ ;  /* 0x0000000405047290 */ /* 0x000fcc000fffe0ff */
[----:B------:R-:W-:Y:S02]  /*1080*/  MOV R2, UR4 ;  /* 0x0000000400027c02 */ /* 0x000fe40008000f00 */
.L_x_17:
[----:B------:R-:W-:Y:S05]  /*1090*/  BRA.U !UP2, `(.L_x_18) ;  /* 0x000000010ad47547 */ /* 0x000fea000b800000 */
[----:B------:R-:W1:Y:S01]  /*10a0*/  LDCU.128 UR12, c[0x0][0xb10] ;  /* 0x00016200ff0c77ac */ /* 0x000e620008000c00 */
[----:B------:R-:W2:Y:S01]  /*10b0*/  LDCU UR6, c[0x0][0x370] ;  /* 0x00006e00ff0677ac */ /* 0x000ea20008000800 */
[----:B------:R-:W3:Y:S01]  /*10c0*/  LDCU UR5, c[0x0][0x374] ;  /* 0x00006e80ff0577ac */ /* 0x000ee20008000800 */
[----:B------:R-:W4:Y:S01]  /*10d0*/  LDCU UR25, c[0x0][0xb0c] ;  /* 0x00016180ff1977ac */ /* 0x000f220008000800 */
[----:B------:R-:W4:Y:S01]  /*10e0*/  LDCU UR4, c[0x0][0xb20] ;  /* 0x00016400ff0477ac */ /* 0x000f220008000800 */
[----:B------:R-:W4:Y:S01]  /*10f0*/  LDCU.64 UR8, c[0x0][0xb28] ;  /* 0x00016500ff0877ac */ /* 0x000f220008000a00 */
[----:B-1----:R-:W-:Y:S02]  /*1100*/  UISETP.NE.AND UP0, UPT, UR14, 0x1, UPT ;  /* 0x000000010e00788c */ /* 0x002fe4000bf05270 */
[----:B---3--:R-:W-:Y:S02]  /*1110*/  UIMAD.WIDE.U32 UR10, UR5, UR15, URZ ;  /* 0x0000000f050a72a5 */ /* 0x008fe4000f8e00ff */
[----:B--2---:R-:W-:-:S02]  /*1120*/  UIMAD.WIDE.U32 UR18, UR6, UR12, URZ ;  /* 0x0000000c061272a5 */ /* 0x004fc4000f8e00ff */
[----:B----4-:R-:W-:Y:S02]  /*1130*/  UISETP.NE.AND UP1, UPT, UR25, 0x1, UPT ;  /* 0x000000011900788c */ /* 0x010fe4000bf25270 */
[----:B------:R-:W-:Y:S01]  /*1140*/  UISETP.NE.AND UP2, UPT, UR23, 0x1, UPT ;  /* 0x000000011700788c */ /* 0x000fe2000bf45270 */
[----:B------:R-:W-:Y:S02]  /*1150*/  UMOV UR10, UR11 ;  /* 0x0000000b000a7c82 */ /* 0x000fe40008000000 */
[----:B------:R-:W-:Y:S01]  /*1160*/  UMOV UR18, UR19 ;  /* 0x0000001300127c82 */ /* 0x000fe20008000000 */
[----:B------:R-:W-:Y:S02]  /*1170*/  @UP0 USHF.R.U32.HI UR5, URZ, UR4, UR10 ;  /* 0x00000004ff050299 */ /* 0x000fe4000801160a */
[----:B------:R-:W-:Y:S02]  /*1180*/  UIMAD.WIDE.U32 UR20, UR45, UR15, URZ ;  /* 0x0000000f2d1472a5 */ /* 0x000fe4000f8e00ff */
[----:B------:R-:W-:-:S02]  /*1190*/  UIMAD.WIDE.U32 UR10, UR5, UR8, URZ ;  /* 0x00000008050a72a5 */ /* 0x000fc4000f8e00ff */
[----:B------:R-:W-:Y:S02]  /*11a0*/  @UP1 USHF.R.U32.HI UR6, URZ, UR13, UR18 ;  /* 0x0000000dff061299 */ /* 0x000fe40008011612 */
[----:B------:R-:W-:Y:S02]  /*11b0*/  UIMAD.WIDE.U32 UR16, UR46, UR12, URZ ;  /* 0x0000000c2e1072a5 */ /* 0x000fe4000f8e00ff */
[----:B------:R-:W-:Y:S01]  /*11c0*/  UIMAD.WIDE.U32 UR18, UR6, UR8, URZ ;  /* 0x00000008061272a5 */ /* 0x000fe2000f8e00ff */
[----:B------:R-:W-:Y:S01]  /*11d0*/  UMOV UR20, UR21 ;  /* 0x0000001500147c82 */ /* 0x000fe20008000000 */
[----:B------:R-:W-:Y:S01]  /*11e0*/  UMOV UR10, UR11 ;  /* 0x0000000b000a7c82 */ /* 0x000fe20008000000 */
[----:B------:R-:W-:Y:S02]  /*11f0*/  USHF.R.U32.HI UR20, URZ, UR4, UR20 ;  /* 0x00000004ff147299 */ /* 0x000fe40008011614 */
[----:B------:R-:W-:Y:S02]  /*1200*/  @UP2 USHF.R.U32.HI UR5, URZ, UR9, UR10 ;  /* 0x00000009ff052299 */ /* 0x000fe4000801160a */
[----:B------:R-:W-:Y:S01]  /*1210*/  UMOV UR7, UR19 ;  /* 0x0000001300077c82 */ /* 0x000fe20008000000 */
[----:B------:R-:W-:Y:S01]  /*1220*/  UMOV UR16, UR17 ;  /* 0x0000001100107c82 */ /* 0x000fe20008000000 */
[----:B------:R-:W-:-:S02]  /*1230*/  @UP2 USHF.R.U32.HI UR6, URZ, UR9, UR7 ;  /* 0x00000009ff062299 */ /* 0x000fc40008011607 */
[----:B------:R-:W-:Y:S02]  /*1240*/  USHF.R.U32.HI UR13, URZ, UR13, UR16 ;  /* 0x0000000dff0d7299 */ /* 0x000fe40008011610 */
[----:B------:R-:W-:Y:S02]  /*1250*/  USEL UR4, UR45, UR20, !UP0 ;  /* 0x000000142d047287 */ /* 0x000fe4000c000000 */
[----:B------:R-:W-:Y:S02]  /*1260*/  UIMAD UR7, UR5, UR23, URZ ;  /* 0x00000017050772a4 */ /* 0x000fe4000f8e02ff */
[----:B------:R-:W-:Y:S02]  /*1270*/  USEL UR5, UR46, UR13, !UP1 ;  /* 0x0000000d2e057287 */ /* 0x000fe4000c800000 */
[----:B------:R-:W-:Y:S02]  /*1280*/  UIMAD UR12, UR6, UR23, URZ ;  /* 0x00000017060c72a4 */ /* 0x000fe4000f8e02ff */
[----:B------:R-:W-:-:S02]  /*1290*/  UISETP.GE.AND UP0, UPT, UR4, UR7, UPT ;  /* 0x000000070400728c */ /* 0x000fc4000bf06270 */
[----:B------:R-:W-:Y:S02]  /*12a0*/  UIMAD.WIDE.U32 UR10, UR4, UR8, URZ ;  /* 0x00000008040a72a5 */ /* 0x000fe4000f8e00ff */
[----:B------:R-:W-:Y:S02]  /*12b0*/  UISETP.GE.OR UP0, UPT, UR5, UR12, UP0 ;  /* 0x0000000c0500728c */ /* 0x000fe40008706670 */
[----:B------:R-:W-:Y:S02]  /*12c0*/  UIMAD.WIDE.U32 UR12, UR5, UR8, URZ ;  /* 0x00000008050c72a5 */ /* 0x000fe4000f8e00ff */
[----:B------:R-:W-:Y:S01]  /*12d0*/  UIADD3 UR10, UPT, UPT, -UR4, URZ, URZ ;  /* 0x000000ff040a7290 */ /* 0x000fe2000fffe1ff */
[----:B------:R-:W-:Y:S01]  /*12e0*/  UMOV UR8, UR11 ;  /* 0x0000000b00087c82 */ /* 0x000fe20008000000 */
[----:B------:R-:W-:Y:S02]  /*12f0*/  UIADD3 UR11, UPT, UPT, -UR5, URZ, URZ ;  /* 0x000000ff050b7290 */ /* 0x000fe4000fffe1ff */
[----:B------:R-:W-:-:S03]  /*1300*/  USHF.R.U32.HI UR8, URZ, UR9, UR8 ;  /* 0x00000009ff087299 */ /* 0x000fc60008011608 */
[----:B------:R-:W-:Y:S01]  /*1310*/  @!UP0 UMOV UR7, UR13 ;  /* 0x0000000d00078c82 */ /* 0x000fe20008000000 */
[----:B------:R-:W-:Y:S02]  /*1320*/  UIMAD UR45, UR14, UR10, UR45 ;  /* 0x0000000a0e2d72a4 */ /* 0x000fe4000f8e022d */
[----:B------:R-:W-:Y:S02]  /*1330*/  USEL UR8, UR4, UR8, !UP2 ;  /* 0x0000000804087287 */ /* 0x000fe4000d000000 */
[----:B------:R-:W-:Y:S02]  /*1340*/  @!UP0 USHF.R.U32.HI UR7, URZ, UR9, UR7 ;  /* 0x00000009ff078299 */ /* 0x000fe40008011607 */
[----:B------:R-:W-:Y:S02]  /*1350*/  UIADD3 UR9, UPT, UPT, -UR8, URZ, URZ ;  /* 0x000000ff08097290 */ /* 0x000fe4000fffe1ff */
[----:B------:R-:W-:Y:S02]  /*1360*/  @!UP0 USEL UR7, UR5, UR7, !UP2 ;  /* 0x0000000705078287 */ /* 0x000fe4000d000000 */
[----:B------:R-:W-:-:S02]  /*1370*/  UIMAD UR9, UR23, UR9, UR4 ;  /* 0x00000009170972a4 */ /* 0x000fc4000f8e0204 */
[----:B------:R-:W-:Y:S02]  /*1380*/  @!UP0 UIADD3 UR8, UPT, UPT, UR8, -UR7, URZ ;  /* 0x8000000708088290 */ /* 0x000fe4000fffe0ff */
[----:B------:R-:W-:Y:S02]  /*1390*/  @!UP0 UIMAD UR6, UR9, UR6, UR7 ;  /* 0x00000006090682a4 */ /* 0x000fe4000f8e0207 */
[----:B------:R-:W-:Y:S02]  /*13a0*/  @!UP0 UIMAD UR4, UR8, UR23, UR5 ;  /* 0x00000017080482a4 */ /* 0x000fe4000f8e0205 */
[----:B------:R-:W-:Y:S02]  /*13b0*/  UIMAD UR46, UR25, UR11, UR46 ;  /* 0x0000000b192e72a4 */ /* 0x000fe4000f8e022e */
[----:B------:R-:W-:Y:S01]  /*13c0*/  UIMAD UR45, UR4, UR14, UR45 ;  /* 0x0000000e042d72a4 */ /* 0x000fe2000f8e022d */
[----:B------:R-:W-:Y:S02]  /*13d0*/  @!UP0 UMOV UR5, UR6 ;  /* 0x0000000600058c82 */ /* 0x000fe40008000000 */
[----:B------:R-:W-:-:S12]  /*13e0*/  UIMAD UR46, UR5, UR25, UR46 ;  /* 0x00000019052e72a4 */ /* 0x000fd8000f8e022e */
.L_x_18:
[----:B------:R-:W-:Y:S02]  /*13f0*/  UISETP.NE.AND UP1, UPT, UR26, 0x1, UPT ;  /* 0x000000011a00788c */ /* 0x000fe4000bf25270 */
[----:B------:R-:W-:Y:S02]  /*1400*/  UISETP.NE.AND UP0, UPT, UR22, 0x2, UPT ;  /* 0x000000021600788c */ /* 0x000fe4000bf05270 */
[----:B------:R-:W-:-:S05]  /*1410*/  ULOP3.LUT UR21, UR24, 0x1000, URZ, 0xc0, !UPT ;  /* 0x0000100018157892 */ /* 0x000fca000f8ec0ff */
[----:B------:R-:W-:Y:S07]  /*1420*/  BRA.U UP1, `(.L_x_19) ;  /* 0x0000000101447547 */ /* 0x000fee000b800000 */
[----:B------:R-:W1:Y:S01]  /*1430*/  LDCU.128 UR8, c[0x0][0xb10] ;  /* 0x00016200ff0877ac */ /* 0x000e620008000c00 */
[----:B------:R-:W2:Y:S01]  /*1440*/  LDCU UR12, c[0x0][0xb0c] ;  /* 0x00016180ff0c77ac */ /* 0x000ea20008000800 */
[----:B------:R-:W3:Y:S01]  /*1450*/  LDCU UR13, c[0x0][0xb20] ;  /* 0x00016400ff0d77ac */ /* 0x000ee20008000800 */
[----:B-1----:R-:W-:Y:S02]  /*1460*/  UIMAD.WIDE.U32 UR6, UR46, UR8, URZ ;  /* 0x000000082e0672a5 */ /* 0x002fe4000f8e00ff */
[----:B------:R-:W-:Y:S02]  /*1470*/  UIMAD.WIDE.U32 UR4, UR45, UR11, URZ ;  /* 0x0000000b2d0472a5 */ /* 0x000fe4000f8e00ff */
[----:B--2---:R-:W-:Y:S02]  /*1480*/  UISETP.NE.AND UP2, UPT, UR12, 0x1, UPT ;  /* 0x000000010c00788c */ /* 0x004fe4000bf45270 */
[----:B------:R-:W-:Y:S01]  /*1490*/  UISETP.NE.AND UP1, UPT, UR10, 0x1, UPT ;  /* 0x000000010a00788c */ /* 0x000fe2000bf25270 */
[----:B------:R-:W-:-:S02]  /*14a0*/  UMOV UR6, UR7 ;  /* 0x0000000700067c82 */ /* 0x000fc40008000000 */
[----:B------:R-:W-:Y:S01]  /*14b0*/  UMOV UR4, UR5 ;  /* 0x0000000500047c82 */ /* 0x000fe20008000000 */
[----:B------:R-:W-:Y:S02]  /*14c0*/  USHF.R.U32.HI UR6, URZ, UR9, UR6 ;  /* 0x00000009ff067299 */ /* 0x000fe40008011606 */
[----:B---3--:R-:W-:Y:S02]  /*14d0*/  USHF.R.U32.HI UR4, URZ, UR13, UR4 ;  /* 0x0000000dff047299 */ /* 0x008fe40008011604 */
[----:B------:R-:W-:Y:S02]  /*14e0*/  USEL UR5, UR46, UR6, !UP2 ;  /* 0x000000062e057287 */ /* 0x000fe4000d000000 */
[----:B------:R-:W-:-:S04]  /*14f0*/  USEL UR4, UR45, UR4, !UP1 ;  /* 0x000000042d047287 */ /* 0x000fc8000c800000 */
[----:B------:R-:W-:Y:S02]  /*1500*/  UIADD3 UR6, UPT, UPT, UR5, -UR4, URZ ;  /* 0x8000000405067290 */ /* 0x000fe4000fffe0ff */
[----:B------:R-:W-:Y:S02]  /*1510*/  UIADD3 UR4, UPT, UPT, -UR5, UR4, URZ ;  /* 0x0000000405047290 */ /* 0x000fe4000fffe1ff */
[----:B------:R-:W-:Y:S02]  /*1520*/  UIMAD UR45, UR6, UR10, UR45 ;  /* 0x0000000a062d72a4 */ /* 0x000fe4000f8e022d */
[----:B------:R-:W-:-:S12]  /*1530*/  UIMAD UR46, UR4, UR12, UR46 ;  /* 0x0000000c042e72a4 */ /* 0x000fd8000f8e022e */
.L_x_19:
[----:B------:R-:W-:Y:S05]  /*1540*/  BRA.U !UP5, `(.L_x_20) ;  /* 0x000000010d0c7547 */ /* 0x000fea000b800000 */
[----:B------:R-:W-:Y:S01]  /*1550*/  UCGABAR_WAIT ;  /* 0x0000000000007dc7 */ /* 0x000fe20008000000 */
[----:B------:R-:W-:Y:S01]  /*1560*/  CCTL.IVALL ;  /* 0x00000000ff00798f */ /* 0x000fe20002000000 */
[----:B------:R-:W-:Y:S05]  /*1570*/  BRA `(.L_x_21) ;  /* 0x0000000000047947 */ /* 0x000fea0003800000 */
.L_x_20:
[----:B------:R-:W-:Y:S06]  /*1580*/  BAR.SYNC.DEFER_BLOCKING 0x0 ;  /* 0x0000000000007b1d */ /* 0x000fec0000010000 */
.L_x_21:
[----:B------:R-:W-:Y:S05]  /*1590*/  BRA.U UP0, `(.L_x_22) ;  /* 0x0000001100987547 */ /* 0x000fea000b800000 */
[----:B------:R-:W1:Y:S01]  /*15a0*/  LDCU UR6, c[0x0][0x38c] ;  /* 0x00007180ff0677ac */ /* 0x000e620008000800 */
[----:B------:R-:W-:Y:S01]  /*15b0*/  PLOP3.LUT P1, PT, PT, PT, UP3, 0x80, 0x8 ;  /* 0x000000000008781c */ /* 0x000fe20003f2f038 */
[----:B------:R-:W-:Y:S01]  /*15c0*/  IMAD.MOV.U32 R12, RZ, RZ, 0x1 ;  /* 0x00000001ff0c7424 */ /* 0x000fe200078e00ff */
[----:B------:R-:W-:Y:S01]  /*15d0*/  ISETP.EQ.OR P2, PT, R0, RZ, P3 ;  /* 0x000000ff0000720c */ /* 0x000fe20001f42670 */
[----:B------:R-:W-:Y:S01]  /*15e0*/  UISETP.NE.AND UP1, UPT, UR22, URZ, UPT ;  /* 0x000000ff1600728c */ /* 0x000fe2000bf25270 */
[----:B------:R-:W-:Y:S02]  /*15f0*/  PLOP3.LUT P1, PT, P1, PT, PT, 0x8, 0x80 ;  /* 0x000000000080781c */ /* 0x000fe40000f2e170 */
[----:B------:R-:W-:Y:S01]  /*1600*/  CS2R R10, SRZ ;  /* 0x00000000000a7805 */ /* 0x000fe2000001ff00 */
[----:B------:R-:W-:Y:S01]  /*1610*/  IMAD.MOV.U32 R9, RZ, RZ, RZ ;  /* 0x000000ffff097224 */ /* 0x000fe200078e00ff */
[----:B------:R-:W2:Y:S01]  /*1620*/  LDCU UR39, c[0x0][0x370] ;  /* 0x00006e00ff2777ac */ /* 0x000ea20008000800 */
[----:B------:R-:W-:Y:S01]  /*1630*/  IMAD.MOV.U32 R8, RZ, RZ, 0x1 ;  /* 0x00000001ff087424 */ /* 0x000fe200078e00ff */
[----:B------:R-:W3:Y:S01]  /*1640*/  LDCU.64 UR28, c[0x0][0x348] ;  /* 0x00006900ff1c77ac */ /* 0x000ee20008000a00 */
[----:B------:R-:W-:-:S02]  /*1650*/  USHF.R.U32.HI UR44, URZ, 0x7, UR21 ;  /* 0x00000007ff2c7899 */ /* 0x000fc40008011615 */
[----:B-1----:R-:W-:Y:S02]  /*1660*/  UIADD3 UR5, UPT, UPT, UR6, 0x7f, URZ ;  /* 0x0000007f06057890 */ /* 0x002fe4000fffe0ff */
[----:B------:R-:W-:Y:S02]  /*1670*/  UIADD3 UR47, UPT, UPT, UR6, 0xfe, URZ ;  /* 0x000000fe062f7890 */ /* 0x000fe4000fffe0ff */
[----:B------:R-:W-:Y:S01]  /*1680*/  USHF.R.S32.HI UR4, URZ, 0x1f, UR5 ;  /* 0x0000001fff047899 */ /* 0x000fe20008011405 */
[----:B------:R-:W1:Y:S03]  /*1690*/  LDCU UR38, c[0x0][0x374] ;  /* 0x00006e80ff2677ac */ /* 0x000e660008000800 */
[----:B------:R-:W-:Y:S02]  /*16a0*/  ULEA.HI UR4, UR4, UR5, URZ, 0x7 ;  /* 0x0000000504047291 */ /* 0x000fe4000f8f38ff */
[----:B------:R-:W-:-:S02]  /*16b0*/  USEL UR25, UR34, 0x2, UP1 ;  /* 0x0000000222197887 */ /* 0x000fc40008800000 */
[----:B------:R-:W-:Y:S02]  /*16c0*/  USHF.R.S32.HI UR42, URZ, 0x7, UR4 ;  /* 0x00000007ff2a7899 */ /* 0x000fe40008011404 */
[----:B------:R-:W-:Y:S02]  /*16d0*/  UIADD3 UR4, UPT, UPT, UR6, -0x1, URZ ;  /* 0xffffffff06047890 */ /* 0x000fe4000fffe0ff */
[----:B------:R-:W-:Y:S02]  /*16e0*/  UISETP.LT.U32.AND UP0, UPT, UR42, 0x3, UPT ;  /* 0x000000032a00788c */ /* 0x000fe4000bf01070 */
[----:B------:R-:W-:Y:S02]  /*16f0*/  UISETP.GE.U32.AND UP2, UPT, UR4, -0xff, UPT ;  /* 0xffffff010400788c */ /* 0x000fe4000bf46070 */
[----:B------:R-:W-:Y:S01]  /*1700*/  USEL UR41, UR42, 0x3, UP0 ;  /* 0x000000032a297887 */ /* 0x000fe20008000000 */
[----:B------:R-:W-:-:S03]  /*1710*/  UMOV UR5, URZ ;  /* 0x000000ff00057c82 */ /* 0x000fc60008000000 */
[----:B------:R-:W-:Y:S02]  /*1720*/  UIADD3 UR24, UPT, UPT, UR41, -0x1, URZ ;  /* 0xffffffff29187890 */ /* 0x000fe4000fffe0ff */
[----:B------:R-:W-:-:S03]  /*1730*/  UIADD3 UR43, UPT, UPT, UR42, -UR41, URZ ;  /* 0x800000292a2b7290 */ /* 0x000fc6000fffe0ff */
[----:B------:R-:W-:-:S04]  /*1740*/  @UP2 UIADD3 UR24, UPT, UPT, UR41, URZ, URZ ;  /* 0x000000ff29182290 */ /* 0x000fc8000fffe0ff */
[----:B-123--:R-:W-:-:S12]  /*1750*/  UIADD3 UR24, UPT, UPT, UR24, 0x1, URZ ;  /* 0x0000000118187890 */ /* 0x00efd8000fffe0ff */
.L_x_42:
[----:B------:R-:W-:Y:S01]  /*1760*/  UISETP.NE.AND UP0, UPT, UR48, URZ, UPT ;  /* 0x000000ff3000728c */ /* 0x000fe2000bf05270 */
[----:B------:R-:W1:Y:S08]  /*1770*/  S2UR UR48, SR_CgaCtaId ;  /* 0x00000000003079c3 */ /* 0x000e700000008800 */
[----:B------:R-:W-:Y:S05]  /*1780*/  BRA.U UP0, `(.L_x_23) ;  /* 0x0000000100347547 */ /* 0x000fea000b800000 */
[----:B------:R-:W2:Y:S01]  /*1790*/  S2R R0, SR_CgaCtaId ;  /* 0x0000000000007919 */ /* 0x000ea20000008800 */
[----:B------:R-:W-:-:S04]  /*17a0*/  MOV R2, 0x400 ;  /* 0x0000040000027802 */ /* 0x000fc80000000f00 */
[----:B--2---:R-:W-:Y:S02]  /*17b0*/  LEA R0, R0, R2, 0x18 ;  /* 0x0000000200007211 */ /* 0x004fe400078ec0ff */
[----:B------:R-:W-:-:S03]  /*17c0*/  SHF.L.U32 R2, R8, 0x1f, RZ ;  /* 0x0000001f08027819 */ /* 0x000fc600000006ff */
[----:B------:R-:W-:-:S04]  /*17d0*/  IMAD R0, R9, 0x8, R0 ;  /* 0x0000000809007824 */ /* 0x000fc800078e0200 */
[----:B------:R-:W2:Y:S02]  /*17e0*/  SYNCS.PHASECHK.TRANS64.TRYWAIT P0, [R0+URZ+0xc0], R2 ;  /* 0x0000c002000075a7 */ /* 0x000ea400080011ff */
[----:B--2---:R-:W-:Y:S05]  /*17f0*/  @!P0 BRA `(.L_x_24) ;  /* 0x0000004c00c48947 */ /* 0x004fea0003800000 */
.L_x_101:
[----:B------:R-:W-:Y:S01]  /*1800*/  VIADD R9, R9, 0x1 ;  /* 0x0000000109097836 */ /* 0x000fe20000000000 */
[----:B------:R2:W-:Y:S04]  /*1810*/  SYNCS.ARRIVE.TRANS64.A1T0 RZ, [R0+URZ+0xb0], RZ ;  /* 0x0000b0ff00ff79a7 */ /* 0x0005e800081000ff */
[----:B------:R-:W-:-:S04]  /*1820*/  ISETP.NE.AND P0, PT, R9, 0x2, PT ;  /* 0x000000020900780c */ /* 0x000fc80003f05270 */
[----:B------:R-:W-:Y:S02]  /*1830*/  SEL R9, R9, RZ, P0 ;  /* 0x000000ff09097207 */ /* 0x000fe40000000000 */
[----:B--2---:R-:W-:-:S04]  /*1840*/  SEL R0, RZ, 0x1, P0 ;  /* 0x00000001ff007807 */ /* 0x004fc80000000000 */
[----:B------:R-:W-:-:S07]  /*1850*/  LOP3.LUT R8, R8, R0, RZ, 0x3c, !PT ;  /* 0x0000000008087212 */ /* 0x000fce00078e3cff */
.L_x_23:
[----:B------:R-:W-:Y:S01]  /*1860*/  UMOV UR6, 0x400 ;  /* 0x0000040000067882 */ /* 0x000fe20000000000 */
[----:B------:R-:W-:Y:S01]  /*1870*/  SHF.L.U32 R0, R12, 0x1f, RZ ;  /* 0x0000001f0c007819 */ /* 0x000fe200000006ff */
[----:B-1----:R-:W-:Y:S02]  /*1880*/  ULEA UR6, UR48, UR6, 0x18 ;  /* 0x0000000630067291 */ /* 0x002fe4000f8ec0ff */
[----:B------:R-:W-:Y:S02]  /*1890*/  UISETP.GE.U32.AND UP0, UPT, UR47, 0xff, UPT ;  /* 0x000000ff2f00788c */ /* 0x000fe4000bf06070 */
[----:B------:R-:W-:Y:S02]  /*18a0*/  ULEA UR4, UR5, UR6, 0x3 ;  /* 0x0000000605047291 */ /* 0x000fe4000f8e18ff */
[----:B------:R-:W-:Y:S02]  /*18b0*/  USHF.L.U32 UR11, UR45, 0x6, URZ ;  /* 0x000000062d0b7899 */ /* 0x000fe400080006ff */
[----:B------:R-:W-:Y:S01]  /*18c0*/  ULEA UR35, UR46, UR44, 0x6 ;  /* 0x0000002c2e237291 */ /* 0x000fe2000f8e30ff */
[----:B------:R-:W-:-:S04]  /*18d0*/  UMOV UR13, URZ ;  /* 0x000000ff000d7c82 */ /* 0x000fc80008000000 */
[----:B------:R1:W2:Y:S01]  /*18e0*/  SYNCS.PHASECHK.TRANS64.TRYWAIT P0, [UR4+0x18], R0 ;  /* 0x00001800ff0075a7 */ /* 0x0002a20008001104 */
[----:B------:R-:W-:Y:S06]  /*18f0*/  BRA.U !UP0, `(.L_x_25) ;  /* 0x0000000108bc7547 */ /* 0x000fec000b800000 */
[----:B------:R-:W-:Y:S01]  /*1900*/  UMOV UR7, URZ ;  /* 0x000000ff00077c82 */ /* 0x000fe20008000000 */
[----:B------:R-:W-:-:S05]  /*1910*/  UMOV UR4, UR5 ;  /* 0x0000000500047c82 */ /* 0x000fca0008000000 */
.L_x_31:
[----:B------:R-:W-:Y:S01]  /*1920*/  ULEA UR33, UR4, UR6, 0x3 ;  /* 0x0000000604217291 */ /* 0x000fe2000f8e18ff */
[----:B--2---:R-:W-:Y:S01]  /*1930*/  @!P3 MOV R2, 0x4000 ;  /* 0x000040000002b802 */ /* 0x004fe20000000f00 */
[----:B--2-4-:R-:W-:Y:S10]  /*1940*/  @P0 BRA `(.L_x_26) ;  /* 0x00000000000c0947 */ /* 0x014ff40003800000 */
[----:B------:R-:W-:-:S04]  /*1950*/  SHF.L.U32 R3, R12, 0x1f, RZ ;  /* 0x0000001f0c037819 */ /* 0x000fc800000006ff */
[----:B------:R-:W2:Y:S02]  /*1960*/  SYNCS.PHASECHK.TRANS64.TRYWAIT P0, [UR33+0x18], R3 ;  /* 0x00001803ff0075a7 */ /* 0x000ea40008001121 */
[----:B--2---:R-:W-:Y:S05]  /*1970*/  @!P0 BRA `(.L_x_27) ;  /* 0x0000004c00788947 */ /* 0x004fea0003800000 */
.L_x_26:
[----:B------:R2:W-:Y:S01]  /*1980*/  @!P3 SYNCS.ARRIVE.TRANS64 RZ, [UR33], R2 ;  /* 0x00000002ffffb9a7 */ /* 0x0005e20008000021 */
[----:B------:R-:W-:-:S04]  /*1990*/  ULOP3.LUT UR5, UR25, 0x2, URZ, 0xfc, !UPT ;  /* 0x0000000219057892 */ /* 0x000fc8000f8efcff */
[----:B------:R-:W-:-:S09]  /*19a0*/  UISETP.NE.AND UP0, UPT, UR5, 0x2, UPT ;  /* 0x000000020500788c */ /* 0x000fd2000bf05270 */
[----:B------:R-:W-:Y:S05]  /*19b0*/  BRA.U UP0, `(.L_x_28) ;  /* 0x0000000100047547 */ /* 0x000fea000b800000 */
[----:B------:R-:W-:Y:S05]  /*19c0*/  BPT.TRAP 0x1 ;  /* 0x000000040000795c */ /* 0x000fea0000300000 */
.L_x_28:
[----:B------:R-:W-:Y:S04]  /*19d0*/  BSSY.RECONVERGENT B0, `(.L_x_29) ;  /* 0x0000003000007945 */ /* 0x000fe80003800200 */
[----:B------:R-:W-:Y:S05]  /*19e0*/  @P2 BRA `(.L_x_30) ;  /* 0x0000000000042947 */ /* 0x000fea0003800000 */
[----:B------:R-:W-:Y:S05]  /*19f0*/  BPT.TRAP 0x1 ;  /* 0x000000040000795c */ /* 0x000fea0000300000 */
.L_x_30:
[----:B------:R-:W-:Y:S05]  /*1a00*/  BSYNC.RECONVERGENT B0 ;  /* 0x0000000000007941 */ /* 0x000fea0003800200 */
.L_x_29:
[----:B------:R-:W-:Y:S02]  /*1a10*/  UIADD3 UR5, UPT, UPT, UR4, 0x1, URZ ;  /* 0x0000000104057890 */ /* 0x000fe4000fffe0ff */
[----:B------:R-:W-:Y:S02]  /*1a20*/  UIADD3 UR16, UP1, UPT, UR28, 0x80, URZ ;  /* 0x000000801c107890 */ /* 0x000fe4000ff3e0ff */
[----:B------:R-:W-:Y:S02]  /*1a30*/  UISETP.NE.AND UP0, UPT, UR5, 0x3, UPT ;  /* 0x000000030500788c */ /* 0x000fe4000bf05270 */
[----:B------:R-:W-:Y:S02]  /*1a40*/  USHF.L.U32 UR34, UR7, 0x7, URZ ;  /* 0x0000000707227899 */ /* 0x000fe400080006ff */
[----:B------:R-:W-:Y:S02]  /*1a50*/  USEL UR9, URZ, 0x1, UP0 ;  /* 0x00000001ff097887 */ /* 0x000fe40008000000 */
[----:B------:R-:W-:-:S02]  /*1a60*/  USEL UR5, UR5, URZ, UP0 ;  /* 0x000000ff05057287 */ /* 0x000fc40008000000 */
[----:B------:R-:W-:Y:S02]  /*1a70*/  UIADD3 UR14, UP0, UPT, UR28, 0x180, URZ ;  /* 0x000001801c0e7890 */ /* 0x000fe4000ff1e0ff */
[----:B------:R-:W-:Y:S01]  /*1a80*/  ULEA UR8, UR5, UR6, 0x3 ;  /* 0x0000000605087291 */ /* 0x000fe2000f8e18ff */
[----:B------:R-:W-:Y:S01]  /*1a90*/  LOP3.LUT R12, R12, UR9, RZ, 0x3c, !PT ;  /* 0x000000090c0c7c12 */ /* 0x000fe2000f8e3cff */
[----:B------:R-:W-:Y:S02]  /*1aa0*/  UIADD3.X UR17, UPT, UPT, URZ, UR29, URZ, UP1, !UPT ;  /* 0x0000001dff117290 */ /* 0x000fe40008ffe4ff */
[----:B------:R-:W-:Y:S01]  /*1ab0*/  UIADD3.X UR15, UPT, UPT, URZ, UR29, URZ, UP0, !UPT ;  /* 0x0000001dff0f7290 */ /* 0x000fe200087fe4ff */
[----:B-1----:R-:W-:Y:S01]  /*1ac0*/  SHF.L.U32 R0, R12, 0x1f, RZ ;  /* 0x0000001f0c007819 */ /* 0x002fe200000006ff */
[----:B------:R-:W-:Y:S01]  /*1ad0*/  UMOV UR18, 0x0 ;  /* 0x0000000000127882 */ /* 0x000fe20000000000 */
[----:B------:R-:W-:Y:S01]  /*1ae0*/  UMOV UR19, 0x10000000 ;  /* 0x1000000000137882 */ /* 0x000fe20000000000 */
[----:B------:R-:W-:Y:S01]  /*1af0*/  UMOV UR12, UR36 ;  /* 0x00000024000c7c82 */ /* 0x000fe20008000000 */
[----:B------:R3:W4:Y:S01]  /*1b00*/  SYNCS.PHASECHK.TRANS64.TRYWAIT P0, [UR8+0x18], R0 ;  /* 0x00001800ff0075a7 */ /* 0x0007220008001108 */
[----:B------:R-:W-:Y:S01]  /*1b10*/  USHF.L.U32 UR8, UR4, 0xd, URZ ;  /* 0x0000000d04087899 */ /* 0x000fe200080006ff */
[----:B------:R-:W-:-:S02]  /*1b20*/  UMOV UR9, UR33 ;  /* 0x0000002100097c82 */ /* 0x000fc40008000000 */
[----:B------:R-:W-:Y:S01]  /*1b30*/  UMOV UR4, 0x30000 ;  /* 0x0003000000047882 */ /* 0x000fe20000000000 */
[----:B------:R-:W-:Y:S02]  /*1b40*/  ULOP3.LUT UR32, UR8, UR21, URZ, 0xfc, !UPT ;  /* 0x0000001508207292 */ /* 0x000fe4000f8efcff */
[----:B------:R-:W-:Y:S02]  /*1b50*/  UIADD3 UR8, UPT, UPT, UR6, 0x8400, UR8 ;  /* 0x0000840006087890 */ /* 0x000fe4000fffe008 */
[----:B------:R-:W-:Y:S01]  /*1b60*/  UIADD3 UR32, UPT, UPT, UR6, 0x2400, UR32 ;  /* 0x0000240006207890 */ /* 0x000fe2000fffe020 */
[----:B------:R-:W-:Y:S01]  /*1b70*/  UMOV UR10, UR34 ;  /* 0x00000022000a7c82 */ /* 0x000fe20008000000 */
[----:B------:R-:W-:Y:S01]  /*1b80*/  UIADD3 UR7, UPT, UPT, UR7, 0x1, URZ ;  /* 0x0000000107077890 */ /* 0x000fe2000fffe0ff */
[----:B------:R-:W-:-:S03]  /*1b90*/  UMOV UR13, UR24 ;  /* 0x00000018000d7c82 */ /* 0x000fc60008000000 */
[----:B------:R-:W-:-:S03]  /*1ba0*/  UISETP.NE.AND UP0, UPT, UR7, UR24, UPT ;  /* 0x000000180700728c */ /* 0x000fc6000bf05270 */
[----:B------:R1:W-:Y:S01]  /*1bb0*/  UTMALDG.3D.MULTICAST [UR32], [UR16], UR4, desc[UR18] ;  /* 0x00001220100073b4 */ /* 0x0003e20008011804 */
[----:B------:R3:W-:Y:S01]  /*1bc0*/  UTMALDG.3D [UR8], [UR14], desc[UR18] ;  /* 0x000012080e0075b4 */ /* 0x0007e20008011000 */
[----:B-1----:R-:W-:-:S04]  /*1bd0*/  UMOV UR4, UR5 ;  /* 0x0000000500047c82 */ /* 0x002fc80008000000 */
[----:B---3--:R-:W-:Y:S05]  /*1be0*/  BRA.U UP0, `(.L_x_31) ;  /* 0xfffffffd004c7547 */ /* 0x008fea000b83ffff */
.L_x_25:
[----:B------:R-:W-:Y:S01]  /*1bf0*/  ULEA UR4, UR5, UR6, 0x3 ;  /* 0x0000000605047291 */ /* 0x000fe2000f8e18ff */
[----:B-1----:R-:W-:Y:S01]  /*1c00*/  SHF.L.U32 R0, R12, 0x1f, RZ ;  /* 0x0000001f0c007819 */ /* 0x002fe200000006ff */
[----:B------:R-:W-:Y:S01]  /*1c10*/  @!P1 SYNCS.ARRIVE.TRANS64.A1T0 RZ, [UR6+0x48], RZ ;  /* 0x000048ffffff99a7 */ /* 0x000fe20008100006 */
[----:B------:R-:W-:-:S06]  /*1c20*/  UISETP.GT.AND UP0, UPT, UR42, UR41, UPT ;  /* 0x000000292a00728c */ /* 0x000fcc000bf04270 */
[----:B--2-4-:R1:W2:Y:S03]  /*1c30*/  SYNCS.PHASECHK.TRANS64.TRYWAIT P0, [UR4+0x18], R0 ;  /* 0x00001800ff0075a7 */ /* 0x0142a60008001104 */
[----:B------:R-:W-:Y:S05]  /*1c40*/  BRA.U !UP0, `(.L_x_32) ;  /* 0x0000000108c07547 */ /* 0x000fea000b800000 */
[----:B------:R-:W-:Y:S01]  /*1c50*/  UIADD3 UR26, UPT, UPT, UR43, UR13, URZ ;  /* 0x0000000d2b1a7290 */ /* 0x000fe2000fffe0ff */
[----:B------:R-:W-:-:S11]  /*1c60*/  UMOV UR4, UR5 ;  /* 0x0000000500047c82 */ /* 0x000fd60008000000 */
.L_x_38:
[----:B------:R-:W-:Y:S01]  /*1c70*/  ULEA UR17, UR4, UR6, 0x3 ;  /* 0x0000000604117291 */ /* 0x000fe2000f8e18ff */
[----:B--2---:R-:W-:Y:S01]  /*1c80*/  @!P3 MOV R2, 0x4000 ;  /* 0x000040000002b802 */ /* 0x004fe20000000f00 */
[----:B--2-4-:R-:W-:Y:S10]  /*1c90*/  @P0 BRA `(.L_x_33) ;  /* 0x00000000000c0947 */ /* 0x014ff40003800000 */
[----:B------:R-:W-:-:S04]  /*1ca0*/  SHF.L.U32 R3, R12, 0x1f, RZ ;  /* 0x0000001f0c037819 */ /* 0x000fc800000006ff */
[----:B------:R-:W2:Y:S02]  /*1cb0*/  SYNCS.PHASECHK.TRANS64.TRYWAIT P0, [UR17+0x18], R3 ;  /* 0x00001803ff0075a7 */ /* 0x000ea40008001111 */
[----:B--2---:R-:W-:Y:S05]  /*1cc0*/  @!P0 BRA `(.L_x_34) ;  /* 0x0000004800bc8947 */ /* 0x004fea0003800000 */
.L_x_33:
[----:B------:R2:W-:Y:S01]  /*1cd0*/  @!P3 SYNCS.ARRIVE.TRANS64 RZ, [UR17], R2 ;  /* 0x00000002ffffb9a7 */ /* 0x0005e20008000011 */
[----:B------:R-:W-:-:S04]  /*1ce0*/  ULOP3.LUT UR5, UR25, 0x2, URZ, 0xfc, !UPT ;  /* 0x0000000219057892 */ /* 0x000fc8000f8efcff */
[----:B------:R-:W-:-:S09]  /*1cf0*/  UISETP.NE.AND UP0, UPT, UR5, 0x2, UPT ;  /* 0x000000020500788c */ /* 0x000fd2000bf05270 */
[----:B------:R-:W-:Y:S05]  /*1d00*/  BRA.U UP0, `(.L_x_35) ;  /* 0x0000000100047547 */ /* 0x000fea000b800000 */
[----:B------:R-:W-:Y:S05]  /*1d10*/  BPT.TRAP 0x1 ;  /* 0x000000040000795c */ /* 0x000fea0000300000 */
.L_x_35:
[----:B------:R-:W-:Y:S04]  /*1d20*/  BSSY.RECONVERGENT B0, `(.L_x_36) ;  /* 0x0000003000007945 */ /* 0x000fe80003800200 */
[----:B------:R-:W-:Y:S05]  /*1d30*/  @P2 BRA `(.L_x_37) ;  /* 0x0000000000042947 */ /* 0x000fea0003800000 */
[----:B------:R-:W-:Y:S05]  /*1d40*/  BPT.TRAP 0x1 ;  /* 0x000000040000795c */ /* 0x000fea0000300000 */
.L_x_37:
[----:B------:R-:W-:Y:S05]  /*1d50*/  BSYNC.RECONVERGENT B0 ;  /* 0x0000000000007941 */ /* 0x000fea0003800200 */
.L_x_36:
[----:B------:R-:W-:Y:S02]  /*1d60*/  UIADD3 UR5, UPT, UPT, UR4, 0x1, URZ ;  /* 0x0000000104057890 */ /* 0x000fe4000fffe0ff */
[----:B------:R-:W-:Y:S02]  /*1d70*/  UIADD3 UR14, UP1, UPT, UR28, 0x80, URZ ;  /* 0x000000801c0e7890 */ /* 0x000fe4000ff3e0ff */
[----:B------:R-:W-:Y:S02]  /*1d80*/  UISETP.NE.AND UP0, UPT, UR5, 0x3, UPT ;  /* 0x000000030500788c */ /* 0x000fe4000bf05270 */
[----:B------:R-:W-:Y:S02]  /*1d90*/  USHF.L.U32 UR18, UR13, 0x7, URZ ;  /* 0x000000070d127899 */ /* 0x000fe400080006ff */
[----:B------:R-:W-:Y:S02]  /*1da0*/  USEL UR8, URZ, 0x1, UP0 ;  /* 0x00000001ff087887 */ /* 0x000fe40008000000 */
[----:B------:R-:W-:-:S02]  /*1db0*/  USEL UR5, UR5, URZ, UP0 ;  /* 0x000000ff05057287 */ /* 0x000fc40008000000 */
[----:B------:R-:W-:Y:S02]  /*1dc0*/  UIADD3 UR22, UP0, UPT, UR28, 0x180, URZ ;  /* 0x000001801c167890 */ /* 0x000fe4000ff1e0ff */
[----:B------:R-:W-:Y:S01]  /*1dd0*/  LOP3.LUT R12, R12, UR8, RZ, 0x3c, !PT ;  /* 0x000000080c0c7c12 */ /* 0x000fe2000f8e3cff */
[----:B------:R-:W-:Y:S02]  /*1de0*/  USHF.L.U32 UR8, UR4, 0xd, URZ ;  /* 0x0000000d04087899 */ /* 0x000fe400080006ff */
[----:B------:R-:W-:Y:S01]  /*1df0*/  ULEA UR7, UR5, UR6, 0x3 ;  /* 0x0000000605077291 */ /* 0x000fe2000f8e18ff */
[----:B-1----:R-:W-:Y:S01]  /*1e00*/  SHF.L.U32 R0, R12, 0x1f, RZ ;  /* 0x0000001f0c007819 */ /* 0x002fe200000006ff */
[----:B------:R-:W-:Y:S02]  /*1e10*/  ULOP3.LUT UR16, UR8, UR21, URZ, 0xfc, !UPT ;  /* 0x0000001508107292 */ /* 0x000fe4000f8efcff */
[----:B------:R-:W-:Y:S02]  /*1e20*/  UIADD3.X UR15, UPT, UPT, URZ, UR29, URZ, UP1, !UPT ;  /* 0x0000001dff0f7290 */ /* 0x000fe40008ffe4ff */
[----:B------:R-:W-:-:S02]  /*1e30*/  UIADD3 UR16, UPT, UPT, UR6, 0x2400, UR16 ;  /* 0x0000240006107890 */ /* 0x000fc4000fffe010 */
[----:B------:R-:W-:Y:S01]  /*1e40*/  UIADD3 UR8, UPT, UPT, UR6, 0x8400, UR8 ;  /* 0x0000840006087890 */ /* 0x000fe2000fffe008 */
[----:B------:R3:W4:Y:S01]  /*1e50*/  SYNCS.PHASECHK.TRANS64.TRYWAIT P0, [UR7+0x18], R0 ;  /* 0x00001800ff0075a7 */ /* 0x0007220008001107 */
[----:B------:R-:W-:Y:S01]  /*1e60*/  UIADD3.X UR23, UPT, UPT, URZ, UR29, URZ, UP0, !UPT ;  /* 0x0000001dff177290 */ /* 0x000fe200087fe4ff */
[----:B------:R-:W-:Y:S01]  /*1e70*/  UMOV UR4, 0x30000 ;  /* 0x0003000000047882 */ /* 0x000fe20000000000 */
[----:B------:R-:W-:Y:S01]  /*1e80*/  UMOV UR30, 0x0 ;  /* 0x00000000001e7882 */ /* 0x000fe20000000000 */
[----:B------:R-:W-:Y:S01]  /*1e90*/  UMOV UR31, 0x10000000 ;  /* 0x10000000001f7882 */ /* 0x000fe20000000000 */
[----:B------:R-:W-:Y:S01]  /*1ea0*/  UMOV UR19, UR35 ;  /* 0x0000002300137c82 */ /* 0x000fe20008000000 */
[----:B------:R-:W-:Y:S01]  /*1eb0*/  UMOV UR20, UR36 ;  /* 0x0000002400147c82 */ /* 0x000fe20008000000 */
[----:B------:R-:W-:Y:S01]  /*1ec0*/  UMOV UR12, UR36 ;  /* 0x00000024000c7c82 */ /* 0x000fe20008000000 */
[----:B------:R-:W-:Y:S01]  /*1ed0*/  UMOV UR9, UR17 ;  /* 0x0000001100097c82 */ /* 0x000fe20008000000 */
[----:B------:R-:W-:Y:S01]  /*1ee0*/  UMOV UR10, UR18 ;  /* 0x00000012000a7c82 */ /* 0x000fe20008000000 */
[----:B------:R1:W-:Y:S01]  /*1ef0*/  UTMALDG.3D.MULTICAST [UR16], [UR14], UR4, desc[UR30] ;  /* 0x00001e100e0073b4 */ /* 0x0003e20008011804 */
[----:B------:R-:W-:-:S04]  /*1f00*/  UIADD3 UR13, UPT, UPT, UR13, 0x1, URZ ;  /* 0x000000010d0d7890 */ /* 0x000fc8000fffe0ff */
[----:B------:R-:W-:Y:S01]  /*1f10*/  UISETP.NE.AND UP0, UPT, UR13, UR26, UPT ;  /* 0x0000001a0d00728c */ /* 0x000fe2000bf05270 */
[----:B------:R3:W-:Y:S01]  /*1f20*/  UTMALDG.3D [UR8], [UR22], desc[UR30] ;  /* 0x00001e08160075b4 */ /* 0x0007e20008011000 */
[----:B-1----:R-:W-:-:S07]  /*1f30*/  UMOV UR4, UR5 ;  /* 0x0000000500047c82 */ /* 0x002fce0008000000 */
[----:B---3--:R-:W-:Y:S05]  /*1f40*/  BRA.U UP0, `(.L_x_38) ;  /* 0xfffffffd00487547 */ /* 0x008fea000b83ffff */
.L_x_32:
[C---:B------:R-:W-:Y:S01]  /*1f50*/  LEA R3, R11.reuse, UR6, 0x3 ;  /* 0x000000060b037c11 */ /* 0x040fe2000f8e18ff */
[----:B------:R-:W-:Y:S01]  /*1f60*/  NOP ;  /* 0x0000000000007918 */ /* 0x000fe20000000000 */
[----:B-1----:R-:W-:Y:S02]  /*1f70*/  SHF.L.U32 R0, R10, 0x1f, RZ ;  /* 0x0000001f0a007819 */ /* 0x002fe400000006ff */
[----:B------:R-:W-:Y:S02]  /*1f80*/  LEA R4, R11, UR6, 0x4 ;  /* 0x000000060b047c11 */ /* 0x000fe4000f8e20ff */
[----:B--2-4-:R-:W1:Y:S02]  /*1f90*/  SYNCS.PHASECHK.TRANS64.TRYWAIT P0, [R3+URZ+0x50], R0 ;  /* 0x00005000030075a7 */ /* 0x014e6400080011ff */
[----:B-1----:R-:W-:Y:S05]  /*1fa0*/  @!P0 BRA `(.L_x_39) ;  /* 0x00000048001c8947 */ /* 0x002fea0003800000 */
.L_x_104:
[----:B------:R-:W2:Y:S01]  /*1fb0*/  LDS.128 R4, [R4+0xe0] ;  /* 0x0000e00004047984 */ /* 0x000ea20000000c00 */
[----:B------:R-:W-:Y:S01]  /*1fc0*/  UISETP.GE.AND UP0, UPT, UR40, 0x1, UPT ;  /* 0x000000012800788c */ /* 0x000fe2000bf06270 */
[----:B------:R-:W-:Y:S01]  /*1fd0*/  @!PT LDS RZ, [RZ] ;  /* 0x00000000fffff984 */ /* 0x000fe20000000800 */
[----:B------:R-:W-:Y:S01]  /*1fe0*/  @!PT LDS RZ, [RZ] ;  /* 0x00000000fffff984 */ /* 0x000fe20000000800 */
[----:B------:R-:W-:Y:S01]  /*1ff0*/  @!PT LDS RZ, [RZ] ;  /* 0x00000000fffff984 */ /* 0x000fe20000000800 */
[----:B------:R-:W-:Y:S01]  /*2000*/  @!PT LDS RZ, [RZ] ;  /* 0x00000000fffff984 */ /* 0x000fe20000000800 */
[----:B------:R3:W-:Y:S06]  /*2010*/  MEMBAR.ALL.CTA ;  /* 0x0000000000007992 */ /* 0x0007ec0000008000 */
[----:B---3--:R-:W3:Y:S01]  /*2020*/  FENCE.VIEW.ASYNC.S ;  /* 0x00000000000073c6 */ /* 0x008ee20000000000 */
[----:B--2---:R-:W-:-:S13]  /*2030*/  LOP3.LUT P0, RZ, R6, 0x1, RZ, 0xc0, !PT ;  /* 0x0000000106ff7812 */ /* 0x004fda000780c0ff */
[----:B---3--:R-:W-:Y:S01]  /*2040*/  VOTEU.ANY UP1, P0 ;  /* 0x0000000000ff7886 */ /* 0x008fe20000020100 */
[----:B------:R-:W-:-:S13]  /*2050*/  PLOP3.LUT P0, PT, PT, PT, UP1, 0x80, 0x8 ;  /* 0x000000000008781c */ /* 0x000fda0003f0f018 */
[----:B-1----:R-:W-:Y:S02]  /*2060*/  @P0 LOP3.LUT R0, R5, 0xffff, RZ, 0xc0, !PT ;  /* 0x0000ffff05000812 */ /* 0x002fe400078ec0ff */
[----:B------:R-:W-:Y:S02]  /*2070*/  @P0 MOV R2, R4 ;  /* 0x0000000400020202 */ /* 0x000fe40000000f00 */
[----:B------:R-:W-:Y:S01]  /*2080*/  @P0 R2UR UR7, R0 ;  /* 0x00000000000702ca */ /* 0x000fe200000e0000 */
[----:B------:R-:W-:Y:S01]  /*2090*/  VIADD R0, R3, 0x60 ;  /* 0x0000006003007836 */ /* 0x000fe20000000000 */
[----:B------:R-:W-:Y:S02]  /*20a0*/  @P0 SHF.R.U32.HI R4, RZ, 0x10, R5 ;  /* 0x00000010ff040819 */ /* 0x000fe40000011605 */
[----:B------:R-:W-:Y:S02]  /*20b0*/  @P0 R2UR UR8, R2 ;  /* 0x00000000020802ca */ /* 0x000fe400000e0000 */
[----:B------:R-:W-:-:S02]  /*20c0*/  PRMT R0, RZ, 0x654, R0 ;  /* 0x00000654ff007816 */ /* 0x000fc40000000000 */
[----:B------:R-:W-:Y:S02]  /*20d0*/  @P0 R2UR UR4, R4 ;  /* 0x00000000040402ca */ /* 0x000fe400000e0000 */
[----:B------:R1:W-:Y:S03]  /*20e0*/  SYNCS.ARRIVE.TRANS64.RED.A1T0 RZ, [R0+URZ], RZ ;  /* 0x000000ff00ff79a7 */ /* 0x0003e600081004ff */
[----:B------:R-:W-:-:S04]  /*20f0*/  @UP1 UMOV UR27, UR7 ;  /* 0x00000007001b1c82 */ /* 0x000fc80008000000 */
[----:B------:R-:W-:-:S04]  /*2100*/  @UP1 UMOV UR37, UR8 ;  /* 0x0000000800251c82 */ /* 0x000fc80008000000 */
[----:B------:R-:W-:Y:S01]  /*2110*/  @UP1 UMOV UR36, UR4 ;  /* 0x0000000400241c82 */ /* 0x000fe20008000000 */
[----:B------:R-:W-:Y:S05]  /*2120*/  BRA.U !UP0, `(.L_x_40) ;  /* 0x0000000108d47547 */ /* 0x000fea000b800000 */
[----:B------:R-:W2:Y:S01]  /*2130*/  LDCU.128 UR12, c[0x0][0xb10] ;  /* 0x00016200ff0c77ac */ /* 0x000ea20008000c00 */
[----:B------:R-:W3:Y:S01]  /*2140*/  LDCU UR26, c[0x0][0xb20] ;  /* 0x00016400ff1a77ac */ /* 0x000ee20008000800 */
[----:B------:R-:W4:Y:S01]  /*2150*/  LDCU UR20, c[0x0][0xb0c] ;  /* 0x00016180ff1477ac */ /* 0x000f220008000800 */
[----:B------:R-:W1:Y:S01]  /*2160*/  LDCU.64 UR10, c[0x0][0xb28] ;  /* 0x00016500ff0a77ac */ /* 0x000e620008000a00 */
[----:B------:R-:W-:Y:S02]  /*2170*/  UISETP.NE.AND UP3, UPT, UR40, 0x1, UPT ;  /* 0x000000012800788c */ /* 0x000fe4000bf65270 */
[----:B--2---:R-:W-:Y:S02]  /*2180*/  UIMAD.WIDE.U32 UR16, UR38, UR15, URZ ;  /* 0x0000000f261072a5 */ /* 0x004fe4000f8e00ff */
[----:B------:R-:W-:Y:S02]  /*2190*/  UIMAD.WIDE.U32 UR8, UR39, UR12, URZ ;  /* 0x0000000c270872a5 */ /* 0x000fe4000f8e00ff */
[----:B------:R-:W-:-:S02]  /*21a0*/  UISETP.NE.AND UP0, UPT, UR14, 0x1, UPT ;  /* 0x000000010e00788c */ /* 0x000fc4000bf05270 */
[----:B------:R-:W-:Y:S01]  /*21b0*/  UIMAD.WIDE.U32 UR22, UR27, UR15, URZ ;  /* 0x0000000f1b1672a5 */ /* 0x000fe2000f8e00ff */
[----:B------:R-:W-:Y:S02]  /*21c0*/  UMOV UR16, UR17 ;  /* 0x0000001100107c82 */ /* 0x000fe40008000000 */
[----:B------:R-:W-:Y:S01]  /*21d0*/  UMOV UR8, UR9 ;  /* 0x0000000900087c82 */ /* 0x000fe20008000000 */
[----:B---3--:R-:W-:Y:S02]  /*21e0*/  USHF.R.U32.HI UR16, URZ, UR26, UR16 ;  /* 0x0000001aff107299 */ /* 0x008fe40008011610 */
[----:B----4-:R-:W-:Y:S02]  /*21f0*/  UISETP.NE.AND UP2, UPT, UR20, 0x1, UPT ;  /* 0x000000011400788c */ /* 0x010fe4000bf45270 */
[----:B------:R-:W-:Y:S02]  /*2200*/  USHF.R.U32.HI UR8, URZ, UR13, UR8 ;  /* 0x0000000dff087299 */ /* 0x000fe40008011608 */
[----:B------:R-:W-:-:S02]  /*2210*/  USEL UR7, UR38, UR16, !UP0 ;  /* 0x0000001026077287 */ /* 0x000fc4000c000000 */
[----:B------:R-:W-:Y:S02]  /*2220*/  USEL UR8, UR39, UR8, !UP2 ;  /* 0x0000000827087287 */ /* 0x000fe4000d000000 */
[----:B-1----:R-:W-:Y:S01]  /*2230*/  UIMAD.WIDE.U32 UR16, UR7, UR10, URZ ;  /* 0x0000000a071072a5 */ /* 0x002fe2000f8e00ff */
[----:B------:R-:W-:Y:S01]  /*2240*/  UMOV UR4, UR23 ;  /* 0x0000001700047c82 */ /* 0x000fe20008000000 */
[----:B------:R-:W-:Y:S02]  /*2250*/  UIMAD.WIDE.U32 UR18, UR37, UR12, URZ ;  /* 0x0000000c251272a5 */ /* 0x000fe4000f8e00ff */
[----:B------:R-:W-:-:S03]  /*2260*/  UIMAD.WIDE.U32 UR22, UR8, UR10, URZ ;  /* 0x0000000a081672a5 */ /* 0x000fc6000f8e00ff */
[----:B------:R-:W-:Y:S01]  /*2270*/  UMOV UR16, UR17 ;  /* 0x0000001100107c82 */ /* 0x000fe20008000000 */
[----:B------:R-:W-:Y:S02]  /*2280*/  USHF.R.U32.HI UR4, URZ, UR26, UR4 ;  /* 0x0000001aff047299 */ /* 0x000fe40008011604 */
[----:B------:R-:W-:Y:S01]  /*2290*/  @UP3 USHF.R.U32.HI UR7, URZ, UR11, UR16 ;  /* 0x0000000bff073299 */ /* 0x000fe20008011610 */
[----:B------:R-:W-:Y:S01]  /*22a0*/  UMOV UR18, UR19 ;  /* 0x0000001300127c82 */ /* 0x000fe20008000000 */
[----:B------:R-:W-:Y:S01]  /*22b0*/  UMOV UR22, UR23 ;  /* 0x0000001700167c82 */ /* 0x000fe20008000000 */
[----:B------:R-:W-:Y:S02]  /*22c0*/  USHF.R.U32.HI UR13, URZ, UR13, UR18 ;  /* 0x0000000dff0d7299 */ /* 0x000fe40008011612 */
[----:B------:R-:W-:Y:S02]  /*22d0*/  USEL UR4, UR27, UR4, !UP0 ;  /* 0x000000041b047287 */ /* 0x000fe4000c000000 */
[----:B------:R-:W-:-:S02]  /*22e0*/  @UP3 USHF.R.U32.HI UR8, URZ, UR11, UR22 ;  /* 0x0000000bff083299 */ /* 0x000fc40008011616 */
[----:B------:R-:W-:Y:S02]  /*22f0*/  UIMAD UR9, UR40, UR7, URZ ;  /* 0x00000007280972a4 */ /* 0x000fe4000f8e02ff */
[----:B------:R-:W-:Y:S02]  /*2300*/  USEL UR7, UR37, UR13, !UP2 ;  /* 0x0000000d25077287 */ /* 0x000fe4000d000000 */
[----:B------:R-:W-:Y:S02]  /*2310*/  UIMAD UR12, UR40, UR8, URZ ;  /* 0x00000008280c72a4 */ /* 0x000fe4000f8e02ff */
[----:B------:R-:W-:Y:S02]  /*2320*/  UISETP.GE.AND UP0, UPT, UR4, UR9, UPT ;  /* 0x000000090400728c */ /* 0x000fe4000bf06270 */
[----:B------:R-:W-:Y:S02]  /*2330*/  UIMAD.WIDE.U32 UR16, UR4, UR10, URZ ;  /* 0x0000000a041072a5 */ /* 0x000fe4000f8e00ff */
[----:B------:R-:W-:-:S02]  /*2340*/  UISETP.GE.OR UP0, UPT, UR7, UR12, UP0 ;  /* 0x0000000c0700728c */ /* 0x000fc40008706670 */
        /* <DEDUP_REMOVED lines=19> */
.L_x_40:
[----:B------:R-:W2:Y:S02]  /*2480*/  LDCU UR4, c[0x0][0xb30] ;  /* 0x00016600ff0477ac */ /* 0x000ea40008000800 */
[----:B--2---:R-:W-:-:S09]  /*2490*/  UISETP.NE.AND UP0, UPT, UR4, 0x1, UPT ;  /* 0x000000010400788c */ /* 0x004fd2000bf05270 */
[----:B------:R-:W-:Y:S05]  /*24a0*/  BRA.U UP0, `(.L_x_41) ;  /* 0x0000000100447547 */ /* 0x000fea000b800000 */
[----:B------:R-:W2:Y:S01]  /*24b0*/  LDCU.128 UR12, c[0x0][0xb10] ;  /* 0x00016200ff0c77ac */ /* 0x000ea20008000c00 */
[----:B------:R-:W3:Y:S01]  /*24c0*/  LDCU UR16, c[0x0][0xb0c] ;  /* 0x00016180ff1077ac */ /* 0x000ee20008000800 */
[----:B------:R-:W4:Y:S01]  /*24d0*/  LDCU UR17, c[0x0][0xb20] ;  /* 0x00016400ff1177ac */ /* 0x000f220008000800 */
[----:B--2---:R-:W-:Y:S02]  /*24e0*/  UIMAD.WIDE.U32 UR10, UR37, UR12, URZ ;  /* 0x0000000c250a72a5 */ /* 0x004fe4000f8e00ff */
[----:B------:R-:W-:Y:S02]  /*24f0*/  UIMAD.WIDE.U32 UR8, UR27, UR15, URZ ;  /* 0x0000000f1b0872a5 */ /* 0x000fe4000f8e00ff */
[----:B---3--:R-:W-:Y:S02]  /*2500*/  UISETP.NE.AND UP2, UPT, UR16, 0x1, UPT ;  /* 0x000000011000788c */ /* 0x008fe4000bf45270 */
[----:B------:R-:W-:Y:S01]  /*2510*/  UISETP.NE.AND UP0, UPT, UR14, 0x1, UPT ;  /* 0x000000010e00788c */ /* 0x000fe2000bf05270 */
[----:B------:R-:W-:-:S02]  /*2520*/  UMOV UR7, UR11 ;  /* 0x0000000b00077c82 */ /* 0x000fc40008000000 */
[----:B------:R-:W-:Y:S01]  /*2530*/  UMOV UR4, UR9 ;  /* 0x0000000900047c82 */ /* 0x000fe20008000000 */
[----:B------:R-:W-:Y:S02]  /*2540*/  USHF.R.U32.HI UR7, URZ, UR13, UR7 ;  /* 0x0000000dff077299 */ /* 0x000fe40008011607 */
[----:B----4-:R-:W-:Y:S02]  /*2550*/  USHF.R.U32.HI UR4, URZ, UR17, UR4 ;  /* 0x00000011ff047299 */ /* 0x010fe40008011604 */
[----:B------:R-:W-:Y:S02]  /*2560*/  USEL UR7, UR37, UR7, !UP2 ;  /* 0x0000000725077287 */ /* 0x000fe4000d000000 */
[----:B------:R-:W-:-:S04]  /*2570*/  USEL UR4, UR27, UR4, !UP0 ;  /* 0x000000041b047287 */ /* 0x000fc8000c000000 */
[----:B------:R-:W-:Y:S02]  /*2580*/  UIADD3 UR8, UPT, UPT, UR7, -UR4, URZ ;  /* 0x8000000407087290 */ /* 0x000fe4000fffe0ff */
[----:B------:R-:W-:Y:S02]  /*2590*/  UIADD3 UR4, UPT, UPT, -UR7, UR4, URZ ;  /* 0x0000000407047290 */ /* 0x000fe4000fffe1ff */
[----:B------:R-:W-:Y:S02]  /*25a0*/  UIMAD UR27, UR8, UR14, UR27 ;  /* 0x0000000e081b72a4 */ /* 0x000fe4000f8e021b */
[----:B------:R-:W-:-:S12]  /*25b0*/  UIMAD UR37, UR4, UR16, UR37 ;  /* 0x00000010042572a4 */ /* 0x000fd8000f8e0225 */
.L_x_41:
[----:B------:R-:W-:Y:S01]  /*25c0*/  VIADD R11, R11, 0x1 ;  /* 0x000000010b0b7836 */ /* 0x000fe20000000000 */
[----:B------:R-:W-:Y:S01]  /*25d0*/  PLOP3.LUT P1, PT, PT, PT, PT, 0x80, 0x8 ;  /* 0x000000000008781c */ /* 0x000fe20003f2f070 */
[----:B------:R-:W-:Y:S02]  /*25e0*/  UIADD3 UR46, UPT, UPT, UR37, UR60, URZ ;  /* 0x0000003c252e7290 */ /* 0x000fe4000fffe0ff */
[----:B------:R-:W-:Y:S01]  /*25f0*/  UIADD3 UR45, UPT, UPT, UR27, UR57, URZ ;  /* 0x000000391b2d7290 */ /* 0x000fe2000fffe0ff */
[----:B------:R-:W-:-:S04]  /*2600*/  ISETP.NE.AND P0, PT, R11, 0x2, PT ;  /* 0x000000020b00780c */ /* 0x000fc80003f05270 */
[----:B-1----:R-:W-:Y:S02]  /*2610*/  SEL R0, RZ, 0x1, P0 ;  /* 0x00000001ff007807 */ /* 0x002fe40000000000 */
[----:B------:R-:W-:Y:S02]  /*2620*/  SEL R11, R11, RZ, P0 ;  /* 0x000000ff0b0b7207 */ /* 0x000fe40000000000 */
[----:B------:R-:W-:Y:S01]  /*2630*/  LOP3.LUT R10, R10, R0, RZ, 0x3c, !PT ;  /* 0x000000000a0a7212 */ /* 0x000fe200078e3cff */
[----:B------:R-:W-:Y:S06]  /*2640*/  BRA.U UP1, `(.L_x_42) ;  /* 0xfffffff101447547 */ /* 0x000fec000b83ffff */
[----:B------:R-:W-:Y:S01]  /*2650*/  UIADD3 UR6, UPT, UPT, UR6, 0x18, URZ ;  /* 0x0000001806067890 */ /* 0x000fe2000fffe0ff */
[----:B------:R-:W-:-:S03]  /*2660*/  SHF.L.U32 R2, R12, 0x1f, RZ ;  /* 0x0000001f0c027819 */ /* 0x000fc600000006ff */
[----:B------:R-:W-:-:S09]  /*2670*/  ULEA UR4, UR5, UR6, 0x3 ;  /* 0x0000000605047291 */ /* 0x000fd2000f8e18ff */
[----:B------:R-:W1:Y:S02]  /*2680*/  SYNCS.PHASECHK.TRANS64.TRYWAIT P0, [UR4], R2 ;  /* 0x00000002ff0075a7 */ /* 0x000e640008001104 */
[----:B-1----:R-:W-:Y:S05]  /*2690*/  @!P0 BRA `(.L_x_43) ;  /* 0x0000004000748947 */ /* 0x002fea0003800000 */
.L_x_106:
[----:B------:R-:W-:-:S04]  /*26a0*/  UIADD3 UR4, UPT, UPT, UR5, 0x1, URZ ;  /* 0x0000000105047890 */ /* 0x000fc8000fffe0ff */
[----:B------:R-:W-:-:S04]  /*26b0*/  UISETP.NE.AND UP0, UPT, UR4, 0x3, UPT ;  /* 0x000000030400788c */ /* 0x000fc8000bf05270 */
[----:B------:R-:W-:Y:S02]  /*26c0*/  USEL UR7, URZ, 0x1, UP0 ;  /* 0x00000001ff077887 */ /* 0x000fe40008000000 */
[----:B------:R-:W-:-:S04]  /*26d0*/  USEL UR4, UR4, URZ, UP0 ;  /* 0x000000ff04047287 */ /* 0x000fc80008000000 */
[----:B------:R-:W-:Y:S01]  /*26e0*/  ULEA UR5, UR4, UR6, 0x3 ;  /* 0x0000000604057291 */ /* 0x000fe2000f8e18ff */
[----:B------:R-:W-:-:S04]  /*26f0*/  LOP3.LUT R12, R12, UR7, RZ, 0x3c, !PT ;  /* 0x000000070c0c7c12 */ /* 0x000fc8000f8e3cff */
[----:B-1----:R-:W-:-:S04]  /*2700*/  SHF.L.U32 R2, R12, 0x1f, RZ ;  /* 0x0000001f0c027819 */ /* 0x002fc800000006ff */
[----:B------:R-:W1:Y:S02]  /*2710*/  SYNCS.PHASECHK.TRANS64.TRYWAIT P0, [UR5], R2 ;  /* 0x00000002ff0075a7 */ /* 0x000e640008001105 */
[----:B-1----:R-:W-:Y:S05]  /*2720*/  @!P0 BRA `(.L_x_44) ;  /* 0x0000004000688947 */ /* 0x002fea0003800000 */
.L_x_108:
[----:B------:R-:W-:-:S04]  /*2730*/  UIADD3 UR4, UPT, UPT, UR4, 0x1, URZ ;  /* 0x0000000104047890 */ /* 0x000fc8000fffe0ff */
[----:B------:R-:W-:-:S04]  /*2740*/  UISETP.NE.AND UP0, UPT, UR4, 0x3, UPT ;  /* 0x000000030400788c */ /* 0x000fc8000bf05270 */
[----:B------:R-:W-:Y:S02]  /*2750*/  USEL UR5, URZ, 0x1, UP0 ;  /* 0x00000001ff057887 */ /* 0x000fe40008000000 */
[----:B------:R-:W-:-:S04]  /*2760*/  USEL UR4, UR4, URZ, UP0 ;  /* 0x000000ff04047287 */ /* 0x000fc80008000000 */
[----:B------:R-:W-:Y:S01]  /*2770*/  ULEA UR4, UR4, UR6, 0x3 ;  /* 0x0000000604047291 */ /* 0x000fe2000f8e18ff */
[----:B-1----:R-:W-:-:S04]  /*2780*/  LOP3.LUT R2, R12, UR5, RZ, 0x3c, !PT ;  /* 0x000000050c027c12 */ /* 0x002fc8000f8e3cff */
[----:B------:R-:W-:Y:S01]  /*2790*/  SHF.L.U32 R2, R2, 0x1f, RZ ;  /* 0x0000001f02027819 */ /* 0x000fe200000006ff */
[----:B------:R-:W-:-:S07]  /*27a0*/  IMAD.U32 R0, RZ, RZ, UR4 ;  /* 0x00000004ff007e24 */ /* 0x000fce000f8e00ff */
.L_x_45:
[----:B-1----:R1:W2:Y:S02]  /*27b0*/  SYNCS.PHASECHK.TRANS64.TRYWAIT P0, [R0+URZ], R2 ;  /* 0x00000002000075a7 */ /* 0x0022a400080011ff */
[----:B--2---:R-:W-:Y:S05]  /*27c0*/  @!P0 NANOSLEEP.SYNCS 0x989680 ;  /* 0x009896800000895d */ /* 0x004fea0003900000 */
[----:B------:R-:W2:Y:S02]  /*27d0*/  @!P0 SYNCS.PHASECHK.TRANS64 P0, [R0+URZ], R2 ;  /* 0x00000002000085a7 */ /* 0x000ea400080010ff */
[----:B--2---:R-:W-:Y:S05]  /*27e0*/  @P0 EXIT ;  /* 0x000000000000094d */ /* 0x004fea0003800000 */
[----:B------:R-:W-:Y:S05]  /*27f0*/  BRA `(.L_x_45) ;  /* 0xfffffffc00ec7947 */ /* 0x000fea000383ffff */
.L_x_22:
[----:B------:R-:W-:-:S04]  /*2800*/  UISETP.NE.AND UP0, UPT, UR48, URZ, UPT ;  /* 0x000000ff3000728c */ /* 0x000fc8000bf05270 */
[----:B------:R-:W-:-:S09]  /*2810*/  UISETP.NE.OR UP0, UPT, UR22, 0x1, UP0 ;  /* 0x000000011600788c */ /* 0x000fd20008705670 */
[----:B------:R-:W-:Y:S05]  /*2820*/  BRA.U UP0, `(.L_x_46) ;  /* 0x0000000500487547 */ /* 0x000fea000b800000 */
[----:B------:R-:W-:Y:S01]  /*2830*/  ISETP.GE.U32.AND P2, PT, R0, 0x2, PT ;  /* 0x000000020000780c */ /* 0x000fe20003f46070 */
[----:B------:R-:W-:Y:S01]  /*2840*/  IMAD.MOV.U32 R12, RZ, RZ, 0x1 ;  /* 0x00000001ff0c7424 */ /* 0x000fe200078e00ff */
[----:B------:R-:W-:Y:S02]  /*2850*/  CS2R R10, SRZ ;  /* 0x00000000000a7805 */ /* 0x000fe4000001ff00 */
[----:B------:R-:W-:Y:S01]  /*2860*/  CS2R R8, SRZ ;  /* 0x0000000000087805 */ /* 0x000fe2000001ff00 */
[----:B------:R-:W-:Y:S01]  /*2870*/  UMOV UR6, 0x400 ;  /* 0x0000040000067882 */ /* 0x000fe20000000000 */
[----:B------:R-:W-:Y:S01]  /*2880*/  UMOV UR5, URZ ;  /* 0x000000ff00057c82 */ /* 0x000fe20008000000 */
[----:B------:R-:W-:-:S12]  /*2890*/  ULEA UR6, UR48, UR6, 0x18 ;  /* 0x0000000630067291 */ /* 0x000fd8000f8ec0ff */
.L_x_50:
[----:B------:R-:W-:Y:S02]  /*28a0*/  LEA R2, R8, UR6, 0x3 ;  /* 0x0000000608027c11 */ /* 0x000fe4000f8e18ff */
[----:B------:R-:W-:-:S03]  /*28b0*/  SHF.L.U32 R4, R9, 0x1f, RZ ;  /* 0x0000001f09047819 */ /* 0x000fc600000006ff */
[----:B------:R-:W-:Y:S01]  /*28c0*/  VIADD R5, R2, 0xc0 ;  /* 0x000000c002057836 */ /* 0x000fe20000000000 */
[----:B------:R-:W1:Y:S02]  /*28d0*/  SYNCS.PHASECHK.TRANS64.TRYWAIT P0, [R2+URZ+0xb0], R4 ;  /* 0x0000b004020075a7 */ /* 0x000e6400080011ff */
[----:B-1----:R-:W-:Y:S05]  /*28e0*/  @!P0 BRA `(.L_x_47) ;  /* 0x0000004000108947 */ /* 0x002fea0003800000 */
.L_x_109:
[----:B------:R-:W-:Y:S01]  /*28f0*/  ULEA UR4, UR5, UR6, 0x3 ;  /* 0x0000000605047291 */ /* 0x000fe2000f8e18ff */
[----:B-1----:R-:W-:Y:S01]  /*2900*/  PRMT R2, RZ, 0x654, R5 ;  /* 0x00000654ff027816 */ /* 0x002fe20000000005 */
[----:B------:R-:W-:Y:S01]  /*2910*/  @!P2 IMAD.MOV.U32 R4, RZ, RZ, 0x10 ;  /* 0x00000010ff04a424 */ /* 0x000fe200078e00ff */
[----:B------:R-:W-:Y:S01]  /*2920*/  SHF.L.U32 R5, R12, 0x1f, RZ ;  /* 0x0000001f0c057819 */ /* 0x000fe200000006ff */
[----:B------:R-:W-:Y:S01]  /*2930*/  UIADD3 UR7, UPT, UPT, UR4, 0x50, URZ ;  /* 0x0000005004077890 */ /* 0x000fe2000fffe0ff */
[----:B------:R1:W-:Y:S05]  /*2940*/  SYNCS.ARRIVE.TRANS64.RED.A1T0 RZ, [R2+URZ], RZ ;  /* 0x000000ff02ff79a7 */ /* 0x0003ea00081004ff */
[----:B------:R-:W-:Y:S01]  /*2950*/  IMAD.U32 R6, RZ, RZ, UR7 ;  /* 0x00000007ff067e24 */ /* 0x000fe2000f8e00ff */
[----:B------:R-:W2:Y:S04]  /*2960*/  SYNCS.PHASECHK.TRANS64.TRYWAIT P0, [UR4+0x60], R5 ;  /* 0x00006005ff0075a7 */ /* 0x000ea80008001104 */
[----:B------:R-:W-:Y:S01]  /*2970*/  PRMT R6, R0, 0x654, R6 ;  /* 0x0000065400067816 */ /* 0x000fe20000000006 */
[----:B-12---:R-:W-:Y:S06]  /*2980*/  @!P0 BRA `(.L_x_48) ;  /* 0x0000003c00fc8947 */ /* 0x006fec0003800000 */
.L_x_111:
[----:B------:R-:W-:Y:S01]  /*2990*/  ULEA UR8, UR5, UR6, 0x4 ;  /* 0x0000000605087291 */ /* 0x000fe2000f8e20ff */
[----:B------:R-:W-:Y:S01]  /*29a0*/  SEL R3, R6, R3, !P2 ;  /* 0x0000000306037207 */ /* 0x000fe20005000000 */
[----:B------:R-:W-:Y:S01]  /*29b0*/  UIADD3 UR9, UPT, UPT, UR4, 0x50, URZ ;  /* 0x0000005004097890 */ /* 0x000fe2000fffe0ff */
[----:B-1----:R-:W-:Y:S01]  /*29c0*/  LEA R2, R11, UR6, 0x3 ;  /* 0x000000060b027c11 */ /* 0x002fe2000f8e18ff */
[----:B------:R-:W-:Y:S01]  /*29d0*/  UIADD3 UR8, UPT, UPT, UR8, 0xe0, URZ ;  /* 0x000000e008087890 */ /* 0x000fe2000fffe0ff */
[----:B------:R1:W-:Y:S01]  /*29e0*/  @!P2 SYNCS.ARRIVE.TRANS64.RED RZ, [R3+URZ], R4 ;  /* 0x0000000403ffa9a7 */ /* 0x0003e200080004ff */
[----:B------:R-:W-:Y:S01]  /*29f0*/  UIADD3 UR4, UPT, UPT, UR5, 0x1, URZ ;  /* 0x0000000105047890 */ /* 0x000fe2000fffe0ff */
[----:B------:R-:W-:-:S03]  /*2a00*/  VIADD R8, R8, 0x1 ;  /* 0x0000000108087836 */ /* 0x000fc60000000000 */
[----:B------:R-:W-:Y:S02]  /*2a10*/  UISETP.NE.AND UP0, UPT, UR4, 0x2, UPT ;  /* 0x000000020400788c */ /* 0x000fe4000bf05270 */
[----:B------:R-:W-:Y:S01]  /*2a20*/  ISETP.NE.AND P0, PT, R8, 0x2, PT ;  /* 0x000000020800780c */ /* 0x000fe20003f05270 */
[----:B------:R-:W-:Y:S06]  /*2a30*/  UGETNEXTWORKID.BROADCAST [UR8], [UR9] ;  /* 0x00000000080073ca */ /* 0x000fec0008000100 */
[----:B------:R-:W-:Y:S02]  /*2a40*/  USEL UR7, URZ, 0x1, UP0 ;  /* 0x00000001ff077887 */ /* 0x000fe40008000000 */
[----:B------:R-:W-:-:S04]  /*2a50*/  USEL UR5, UR4, URZ, UP0 ;  /* 0x000000ff04057287 */ /* 0x000fc80008000000 */
[----:B------:R-:W-:Y:S02]  /*2a60*/  LOP3.LUT R12, R12, UR7, RZ, 0x3c, !PT ;  /* 0x000000070c0c7c12 */ /* 0x000fe4000f8e3cff */
[----:B-1----:R-:W-:-:S04]  /*2a70*/  SHF.L.U32 R4, R10, 0x1f, RZ ;  /* 0x0000001f0a047819 */ /* 0x002fc800000006ff */
[----:B------:R-:W1:Y:S02]  /*2a80*/  SYNCS.PHASECHK.TRANS64.TRYWAIT P1, [R2+URZ+0x50], R4 ;  /* 0x00005004020075a7 */ /* 0x000e6400080211ff */
[----:B-1----:R-:W-:Y:S05]  /*2a90*/  @!P1 BRA `(.L_x_49) ;  /* 0x0000003c00d09947 */ /* 0x002fea0003800000 */
.L_x_112:
[C---:B-1----:R-:W-:Y:S01]  /*2aa0*/  LEA R4, R11.reuse, UR6, 0x4 ;  /* 0x000000060b047c11 */ /* 0x042fe2000f8e20ff */
[----:B------:R-:W-:Y:S01]  /*2ab0*/  VIADD R2, R2, 0x60 ;  /* 0x0000006002027836 */ /* 0x000fe20000000000 */
[----:B------:R-:W-:Y:S01]  /*2ac0*/  SEL R8, R8, RZ, P0 ;  /* 0x000000ff08087207 */ /* 0x000fe20000000000 */
[----:B------:R-:W-:-:S03]  /*2ad0*/  VIADD R11, R11, 0x1 ;  /* 0x000000010b0b7836 */ /* 0x000fc60000000000 */
[----:B------:R-:W1:Y:S01]  /*2ae0*/  LDS.128 R4, [R4+0xe0] ;  /* 0x0000e00004047984 */ /* 0x000e620000000c00 */
[----:B------:R-:W-:Y:S02]  /*2af0*/  PRMT R2, RZ, 0x654, R2 ;  /* 0x00000654ff027816 */ /* 0x000fe40000000002 */
[C---:B------:R-:W-:Y:S01]  /*2b00*/  ISETP.NE.AND P1, PT, R11.reuse, 0x2, PT ;  /* 0x000000020b00780c */ /* 0x040fe20003f25270 */
[----:B------:R-:W-:Y:S01]  /*2b10*/  @!PT LDS RZ, [RZ] ;  /* 0x00000000fffff984 */ /* 0x000fe20000000800 */
[----:B------:R-:W-:Y:S01]  /*2b20*/  @!PT LDS RZ, [RZ] ;  /* 0x00000000fffff984 */ /* 0x000fe20000000800 */
[----:B------:R-:W-:Y:S01]  /*2b30*/  @!PT LDS RZ, [RZ] ;  /* 0x00000000fffff984 */ /* 0x000fe20000000800 */
[----:B------:R-:W-:Y:S01]  /*2b40*/  @!PT LDS RZ, [RZ] ;  /* 0x00000000fffff984 */ /* 0x000fe20000000800 */
[----:B------:R2:W-:Y:S06]  /*2b50*/  MEMBAR.ALL.CTA ;  /* 0x0000000000007992 */ /* 0x0005ec0000008000 */
[----:B--2---:R-:W2:Y:S01]  /*2b60*/  FENCE.VIEW.ASYNC.S ;  /* 0x00000000000073c6 */ /* 0x004ea20000000000 */
[----:B------:R-:W-:Y:S01]  /*2b70*/  SEL R11, R11, RZ, P1 ;  /* 0x000000ff0b0b7207 */ /* 0x000fe20000800000 */
[----:B--2---:R2:W-:Y:S01]  /*2b80*/  SYNCS.ARRIVE.TRANS64.RED.A1T0 RZ, [R2+URZ], RZ ;  /* 0x000000ff02ff79a7 */ /* 0x0045e200081004ff */
[----:B-1----:R-:W-:-:S02]  /*2b90*/  LOP3.LUT P3, RZ, R6, 0x1, RZ, 0xc0, !PT ;  /* 0x0000000106ff7812 */ /* 0x002fc4000786c0ff */
[----:B------:R-:W-:-:S04]  /*2ba0*/  SEL R4, RZ, 0x1, P1 ;  /* 0x00000001ff047807 */ /* 0x000fc80000800000 */
[----:B------:R-:W-:Y:S02]  /*2bb0*/  LOP3.LUT R10, R10, R4, RZ, 0x3c, !PT ;  /* 0x000000040a0a7212 */ /* 0x000fe400078e3cff */
[----:B--2---:R-:W-:-:S04]  /*2bc0*/  SEL R2, RZ, 0x1, P0 ;  /* 0x00000001ff027807 */ /* 0x004fc80000000000 */
[----:B------:R-:W-:Y:S01]  /*2bd0*/  LOP3.LUT R9, R9, R2, RZ, 0x3c, !PT ;  /* 0x0000000209097212 */ /* 0x000fe200078e3cff */
[----:B------:R-:W-:Y:S06]  /*2be0*/  @P3 BRA `(.L_x_50) ;  /* 0xfffffffc002c3947 */ /* 0x000fec000383ffff */
[----:B------:R-:W-:Y:S01]  /*2bf0*/  ULEA UR4, UR5, UR6, 0x3 ;  /* 0x0000000605047291 */ /* 0x000fe2000f8e18ff */
[----:B------:R-:W-:-:S08]  /*2c00*/  SHF.L.U32 R2, R12, 0x1f, RZ ;  /* 0x0000001f0c027819 */ /* 0x000fd000000006ff */
[----:B------:R-:W1:Y:S02]  /*2c10*/  SYNCS.PHASECHK.TRANS64 P0, [UR4+0x60], R2 ;  /* 0x00006002ff0075a7 */ /* 0x000e640008001004 */
[----:B-1----:R-:W-:Y:S05]  /*2c20*/  @P0 BRA `(.L_x_51) ;  /* 0x0000000000080947 */ /* 0x002fea0003800000 */
[----:B------:R-:W1:Y:S02]  /*2c30*/  SYNCS.PHASECHK.TRANS64.TRYWAIT P0, [UR4+0x60], R2 ;  /* 0x00006002ff0075a7 */ /* 0x000e640008001104 */
[----:B-1----:R-:W-:Y:S05]  /*2c40*/  @!P0 BRA `(.L_x_52) ;  /* 0x0000003c00788947 */ /* 0x002fea0003800000 */
.L_x_51:
[----:B------:R-:W-:-:S04]  /*2c50*/  UIADD3 UR7, UPT, UPT, UR5, 0x1, URZ ;  /* 0x0000000105077890 */ /* 0x000fc8000fffe0ff */
[----:B------:R-:W-:-:S04]  /*2c60*/  UISETP.NE.AND UP0, UPT, UR7, 0x2, UPT ;  /* 0x000000020700788c */ /* 0x000fc8000bf05270 */
[----:B------:R-:W-:Y:S02]  /*2c70*/  USEL UR8, URZ, 0x1, UP0 ;  /* 0x00000001ff087887 */ /* 0x000fe40008000000 */
[----:B------:R-:W-:-:S04]  /*2c80*/  USEL UR7, UR7, URZ, UP0 ;  /* 0x000000ff07077287 */ /* 0x000fc80008000000 */
[----:B------:R-:W-:Y:S01]  /*2c90*/  ULEA UR7, UR7, UR6, 0x3 ;  /* 0x0000000607077291 */ /* 0x000fe2000f8e18ff */
[----:B-1----:R-:W-:-:S04]  /*2ca0*/  LOP3.LUT R2, R12, UR8, RZ, 0x3c, !PT ;  /* 0x000000080c027c12 */ /* 0x002fc8000f8e3cff */
[----:B------:R-:W-:-:S04]  /*2cb0*/  SHF.L.U32 R0, R2, 0x1f, RZ ;  /* 0x0000001f02007819 */ /* 0x000fc800000006ff */
[----:B------:R-:W1:Y:S02]  /*2cc0*/  SYNCS.PHASECHK.TRANS64 P0, [UR7+0x60], R0 ;  /* 0x00006000ff0075a7 */ /* 0x000e640008001007 */
[----:B-1----:R-:W-:Y:S05]  /*2cd0*/  @P0 EXIT ;  /* 0x000000000000094d */ /* 0x002fea0003800000 */
[----:B------:R-:W-:Y:S02]  /*2ce0*/  SHF.L.U32 R2, R2, 0x1f, RZ ;  /* 0x0000001f02027819 */ /* 0x000fe400000006ff */
[----:B------:R-:W-:-:S07]  /*2cf0*/  MOV R0, UR7 ;  /* 0x0000000700007c02 */ /* 0x000fce0008000f00 */
.L_x_53:
[----:B-1----:R1:W2:Y:S02]  /*2d00*/  SYNCS.PHASECHK.TRANS64.TRYWAIT P0, [R0+URZ+0x60], R2 ;  /* 0x00006002000075a7 */ /* 0x0022a400080011ff */
[----:B--2---:R-:W-:Y:S05]  /*2d10*/  @!P0 NANOSLEEP.SYNCS 0x989680 ;  /* 0x009896800000895d */ /* 0x004fea0003900000 */
[----:B------:R-:W2:Y:S02]  /*2d20*/  @!P0 SYNCS.PHASECHK.TRANS64 P0, [R0+URZ+0x60], R2 ;  /* 0x00006002000085a7 */ /* 0x000ea400080010ff */
[----:B--2---:R-:W-:Y:S05]  /*2d30*/  @P0 EXIT ;  /* 0x000000000000094d */ /* 0x004fea0003800000 */
[----:B------:R-:W-:Y:S05]  /*2d40*/  BRA `(.L_x_53) ;  /* 0xfffffffc00ec7947 */ /* 0x000fea000383ffff */
.L_x_46:
[----:B------:R-:W-:Y:S05]  /*2d50*/  BRA.U UP4, `(.L_x_54) ;  /* 0x0000000d04d47547 */ /* 0x000fea000b800000 */
[----:B------:R-:W-:Y:S01]  /*2d60*/  UMOV UR4, 0x40 ;  /* 0x0000004000047882 */ /* 0x000fe20000000000 */
[----:B------:R-:W-:Y:S01]  /*2d70*/  NOP ;  /* 0x0000000000007918 */ /* 0x000fe20000000000 */
[----:B------:R-:W-:Y:S01]  /*2d80*/  ULEA UR5, UR48, UR4, 0x18 ;  /* 0x0000000430057291 */ /* 0x000fe2000f8ec0ff */
[----:B------:R-:W-:Y:S02]  /*2d90*/  UMOV UR6, 0x400 ;  /* 0x0000040000067882 */ /* 0x000fe40000000000 */
[----:B------:R-:W-:-:S06]  /*2da0*/  ULEA UR6, UR48, UR6, 0x18 ;  /* 0x0000000630067291 */ /* 0x000fcc000f8ec0ff */
[----:B------:R-:W1:Y:S02]  /*2db0*/  LDS.U8 R0, [UR5+0x1c] ;  /* 0x00001c05ff007984 */ /* 0x000e640008000000 */
[----:B-1----:R-:W-:-:S13]  /*2dc0*/  ISETP.NE.AND P0, PT, R0, RZ, PT ;  /* 0x000000ff0000720c */ /* 0x002fda0003f05270 */
[----:B------:R-:W-:Y:S05]  /*2dd0*/  @P0 BRA `(.L_x_55) ;  /* 0x0000000000580947 */ /* 0x000fea0003800000 */
[----:B------:R-:W-:-:S13]  /*2de0*/  ELECT P0, URZ, PT ;  /* 0x0000000000ff782f */ /* 0x000fda0003800000 */
[----:B------:R-:W-:Y:S05]  /*2df0*/  @!P0 BRA `(.L_x_56) ;  /* 0x0000000000608947 */ /* 0x000fea0003800000 */
[----:B------:R-:W-:Y:S01]  /*2e00*/  UMOV UR4, 0x10 ;  /* 0x0000001000047882 */ /* 0x000fe20000000000 */
[----:B------:R-:W-:Y:S01]  /*2e10*/  HFMA2 R0, -RZ, RZ, 0, 5.9604644775390625e-08 ;  /* 0x00000001ff007431 */ /* 0x000fe200000001ff */
[----:B------:R-:W-:-:S03]  /*2e20*/  MOV R3, 0xffff ;  /* 0x0000ffff00037802 */ /* 0x000fc60000000f00 */
[----:B------:R-:W-:Y:S04]  /*2e30*/  DEPBAR.LE SB1, 0x36 ;  /* 0x00009d800000791a */ /* 0x000fe80000000000 */
[----:B------:R-:W1:Y:S02]  /*2e40*/  UTCATOMSWS.FIND_AND_SET.ALIGN UP0, UR4, UR4 ;  /* 0x00000004000475e3 */ /* 0x000e640008000800 */
[----:B-1----:R-:W-:Y:S01]  /*2e50*/  MOV R4, UR4 ;  /* 0x0000000400047c02 */ /* 0x002fe20008000f00 */
[----:B------:R-:W-:Y:S06]  /*2e60*/  BRA.U UP0, `(.L_x_57) ;  /* 0x0000000100187547 */ /* 0x000fec000b800000 */
.L_x_58:
[----:B------:R-:W-:Y:S05]  /*2e70*/  NANOSLEEP 0x64 ;  /* 0x000000640000795d */ /* 0x000fea0003800000 */
[----:B------:R-:W-:-:S05]  /*2e80*/  UMOV UR4, 0x10 ;  /* 0x0000001000047882 */ /* 0x000fca0000000000 */
[----:B------:R-:W-:Y:S04]  /*2e90*/  DEPBAR.LE SB1, 0x36 ;  /* 0x00009d800000791a */ /* 0x000fe80000000000 */
[----:B------:R-:W1:Y:S02]  /*2ea0*/  UTCATOMSWS.FIND_AND_SET.ALIGN UP0, UR4, UR4 ;  /* 0x00000004000475e3 */ /* 0x000e640008000800 */
[----:B-1----:R-:W-:Y:S01]  /*2eb0*/  MOV R4, UR4 ;  /* 0x0000000400047c02 */ /* 0x002fe20008000f00 */
[----:B------:R-:W-:Y:S05]  /*2ec0*/  BRA.U !UP0, `(.L_x_58) ;  /* 0xfffffffd08e87547 */ /* 0x000fea000b83ffff */
.L_x_57:
[-C--:B------:R-:W-:Y:S02]  /*2ed0*/  SHF.L.U32 R3, R3, R4.reuse, RZ ;  /* 0x0000000403037219 */ /* 0x080fe400000006ff */
[----:B------:R-:W-:Y:S01]  /*2ee0*/  SHF.L.U32 R0, R0, R4, RZ ;  /* 0x0000000400007219 */ /* 0x000fe200000006ff */
[----:B------:R-:W-:Y:S02]  /*2ef0*/  IMAD.SHL.U32 R4, R4, 0x20, RZ ;  /* 0x0000002004047824 */ /* 0x000fe400078e00ff */
[----:B------:R1:W-:Y:S04]  /*2f00*/  ATOMS.OR RZ, [UR5+0x14], R3 ;  /* 0x00001403ffff798c */ /* 0x0003e8000b000005 */
[----:B------:R1:W-:Y:S04]  /*2f10*/  ATOMS.OR RZ, [UR5+0x18], R0 ;  /* 0x00001800ffff798c */ /* 0x0003e8000b000005 */
[----:B------:R1:W-:Y:S01]  /*2f20*/  STS [UR6+0x100], R4 ;  /* 0x00010004ff007988 */ /* 0x0003e20008000806 */
[----:B------:R-:W-:Y:S05]  /*2f30*/  BRA `(.L_x_56) ;  /* 0x0000000000107947 */ /* 0x000fea0003800000 */
.L_x_55:
[----:B------:R-:W-:Y:S02]  /*2f40*/  MOV R0, 0xffffffff ;  /* 0xffffffff00007802 */ /* 0x000fe40000000f00 */
[----:B------:R-:W-:-:S03]  /*2f50*/  MOV R4, 0x2f80 ;  /* 0x00002f8000047802 */ /* 0x000fc60000000f00 */
[----:B------:R1:W-:Y:S04]  /*2f60*/  STS [UR6+0x100], R0 ;  /* 0x00010000ff007988 */ /* 0x0003e80008000806 */
[----:B-1---5:R-:W-:Y:S05]  /*2f70*/  CALL.REL.NOINC `($__internal_1_$__cuda_sm10x_tcgen05_guardrail_trap_phase_invalid_during_alloc) ;  /* 0x0000003c00f87944 */ /* 0x022fea0003c00000 */
.L_x_56:
[----:B------:R-:W-:Y:S05]  /*2f80*/  WARPSYNC.ALL ;  /* 0x0000000000007948 */ /* 0x000fea0003800000 */
[----:B------:R-:W2:Y:S01]  /*2f90*/  S2UR UR4, SR_CgaCtaId ;  /* 0x00000000000479c3 */ /* 0x000ea20000008800 */
[----:B------:R-:W-:Y:S01]  /*2fa0*/  UMOV UR26, 0x400 ;  /* 0x00000400001a7882 */ /* 0x000fe20000000000 */
[----:B------:R-:W-:-:S06]  /*2fb0*/  NOP ;  /* 0x0000000000007918 */ /* 0x000fcc0000000000 */
[----:B------:R-:W-:Y:S06]  /*2fc0*/  BAR.ARV 0x6, 0xa0 ;  /* 0x0182800000007b1d */ /* 0x000fec0000002000 */
[----:B------:R-:W3:Y:S01]  /*2fd0*/  LDCU UR5, c[0x0][0x38c] ;  /* 0x00007180ff0577ac */ /* 0x000ee20008000800 */
[----:B------:R-:W-:Y:S01]  /*2fe0*/  LOP3.LUT R2, R2, 0xffff, RZ, 0xc0, !PT ;  /* 0x0000ffff02027812 */ /* 0x000fe200078ec0ff */
[----:B------:R-:W-:Y:S01]  /*2ff0*/  IMAD.MOV.U32 R11, RZ, RZ, 0x1 ;  /* 0x00000001ff0b7424 */ /* 0x000fe200078e00ff */
[----:B------:R-:W-:Y:S01]  /*3000*/  CS2R R8, SRZ ;  /* 0x0000000000087805 */ /* 0x000fe2000001ff00 */
[----:B------:R-:W4:Y:S01]  /*3010*/  LDCU UR7, c[0x0][0x38c] ;  /* 0x00007180ff0777ac */ /* 0x000f220008000800 */
[----:B------:R-:W-:Y:S01]  /*3020*/  R2UR UR27, R2 ;  /* 0x00000000021b72ca */ /* 0x000fe200000e0000 */
[----:B------:R-:W-:Y:S01]  /*3030*/  IMAD.MOV.U32 R10, RZ, RZ, RZ ;  /* 0x000000ffff0a7224 */ /* 0x000fe200078e00ff */
[----:B------:R-:W-:Y:S01]  /*3040*/  UMOV UR30, URZ ;  /* 0x000000ff001e7c82 */ /* 0x000fe20008000000 */
[----:B------:R-:W-:Y:S01]  /*3050*/  UMOV UR24, URZ ;  /* 0x000000ff00187c82 */ /* 0x000fe20008000000 */
[----:B--2---:R-:W-:Y:S01]  /*3060*/  ULEA UR26, UR4, UR26, 0x18 ;  /* 0x0000001a041a7291 */ /* 0x004fe2000f8ec0ff */
[----:B------:R-:W-:Y:S01]  /*3070*/  UMOV UR38, 0x0 ;  /* 0x0000000000267882 */ /* 0x000fe20000000000 */
[----:B------:R-:W-:-:S02]  /*3080*/  UMOV UR39, 0x4100010 ;  /* 0x0410001000277882 */ /* 0x000fc40000000000 */
[----:B------:R-:W-:Y:S02]  /*3090*/  UIADD3 UR4, UPT, UPT, UR26, 0x2400, URZ ;  /* 0x000024001a047890 */ /* 0x000fe4000fffe0ff */
[----:B------:R-:W-:Y:S02]  /*30a0*/  UIADD3 UR6, UPT, UPT, UR26, 0x8400, URZ ;  /* 0x000084001a067890 */ /* 0x000fe4000fffe0ff */
[----:B---3--:R-:W-:Y:S01]  /*30b0*/  UIADD3 UR5, UPT, UPT, UR5, 0x7f, URZ ;  /* 0x0000007f05057890 */ /* 0x008fe2000fffe0ff */
[----:B-1----:R-:W1:Y:S01]  /*30c0*/  LDS R0, [UR26+0x100] ;  /* 0x0001001aff007984 */ /* 0x002e620008000800 */
[----:B------:R-:W-:Y:S01]  /*30d0*/  UMOV UR36, 0x0 ;  /* 0x0000000000247882 */ /* 0x000fe20000000000 */
[----:B------:R-:W-:Y:S01]  /*30e0*/  UMOV UR37, 0x4100010 ;  /* 0x0410001000257882 */ /* 0x000fe20000000000 */
[----:B------:R-:W-:Y:S02]  /*30f0*/  USHF.R.S32.HI UR40, URZ, 0x1f, UR5 ;  /* 0x0000001fff287899 */ /* 0x000fe40008011405 */
[----:B----4-:R-:W-:-:S02]  /*3100*/  UISETP.GE.AND UP4, UPT, UR7, 0x1, UPT ;  /* 0x000000010700788c */ /* 0x010fc4000bf86270 */
[----:B------:R-:W-:Y:S02]  /*3110*/  ULEA.HI UR40, UR40, UR5, URZ, 0x7 ;  /* 0x0000000528287291 */ /* 0x000fe4000f8f38ff */
[----:B------:R-:W-:Y:S02]  /*3120*/  USHF.R.U32.HI UR5, URZ, 0x4, UR4 ;  /* 0x00000004ff057899 */ /* 0x000fe40008011604 */
[----:B------:R-:W-:Y:S02]  /*3130*/  USHF.R.S32.HI UR40, URZ, 0x7, UR40 ;  /* 0x00000007ff287899 */ /* 0x000fe40008011428 */
[----:B------:R-:W-:Y:S02]  /*3140*/  USHF.R.U32.HI UR4, URZ, 0x4, UR6 ;  /* 0x00000004ff047899 */ /* 0x000fe40008011606 */
[----:B------:R-:W-:Y:S02]  /*3150*/  UISETP.LT.AND UP0, UPT, UR40, 0x1, UPT ;  /* 0x000000012800788c */ /* 0x000fe4000bf01270 */
[----:B------:R-:W-:-:S02]  /*3160*/  ULOP3.LUT UR5, UR5, 0x3fff, URZ, 0xc0, !UPT ;  /* 0x00003fff05057892 */ /* 0x000fc4000f8ec0ff */
[----:B------:R-:W-:Y:S02]  /*3170*/  ULOP3.LUT UR4, UR4, 0x3fff, URZ, 0xc0, !UPT ;  /* 0x00003fff04047892 */ /* 0x000fe4000f8ec0ff */
[----:B------:R-:W-:Y:S02]  /*3180*/  USEL UR41, UR40, 0x1, !UP0 ;  /* 0x0000000128297887 */ /* 0x000fe4000c000000 */
[----:B------:R-:W-:Y:S02]  /*3190*/  ULOP3.LUT UR28, UR5, 0x10000, URZ, 0xfc, !UPT ;  /* 0x00010000051c7892 */ /* 0x000fe4000f8efcff */
[----:B------:R-:W-:Y:S02]  /*31a0*/  ULOP3.LUT UR29, UR4, 0x10000, URZ, 0xfc, !UPT ;  /* 0x00010000041d7892 */ /* 0x000fe4000f8efcff */
[----:B------:R-:W-:Y:S01]  /*31b0*/  UIADD3 UR41, UPT, UPT, -UR41, URZ, URZ ;  /* 0x000000ff29297290 */ /* 0x000fe2000fffe1ff */
[----:B------:R-:W-:Y:S01]  /*31c0*/  UMOV UR34, 0x0 ;  /* 0x0000000000227882 */ /* 0x000fe20000000000 */
[----:B------:R-:W-:Y:S01]  /*31d0*/  UMOV UR35, 0x4100010 ;  /* 0x0410001000237882 */ /* 0x000fe20000000000 */
[----:B------:R-:W-:Y:S01]  /*31e0*/  UMOV UR32, 0x0 ;  /* 0x0000000000207882 */ /* 0x000fe20000000000 */
[----:B------:R-:W-:Y:S01]  /*31f0*/  UMOV UR33, 0x4100010 ;  /* 0x0410001000217882 */ /* 0x000fe20000000000 */
[----:B-1----:R-:W-:-:S15]  /*3200*/  R2UR UR42, R0 ;  /* 0x00000000002a72ca */ /* 0x002fde00000e0000 */
.L_x_65:
[----:B------:R-:W-:Y:S02]  /*3210*/  LEA R0, R10, UR26, 0x3 ;  /* 0x0000001a0a007c11 */ /* 0x000fe4000f8e18ff */
[----:B------:R-:W-:Y:S02]  /*3220*/  SHF.L.U32 R2, R9, 0x1f, RZ ;  /* 0x0000001f09027819 */ /* 0x000fe400000006ff */
[----:B------:R-:W-:Y:S01]  /*3230*/  PLOP3.LUT P0, PT, PT, PT, UP4, 0x80, 0x8 ;  /* 0x000000000008781c */ /* 0x000fe20003f0f048 */
[----:B------:R-:W-:Y:S01]  /*3240*/  VIADD R3, R0, 0x60 ;  /* 0x0000006000037836 */ /* 0x000fe20000000000 */
[----:B-1----:R-:W1:Y:S02]  /*3250*/  SYNCS.PHASECHK.TRANS64.TRYWAIT P1, [R0+URZ+0x50], R2 ;  /* 0x00005002000075a7 */ /* 0x002e6400080211ff */
[----:B-1-3--:R-:W-:Y:S09]  /*3260*/  @!P1 BRA `(.L_x_59) ;  /* 0x0000003800089947 */ /* 0x00aff20003800000 */
.L_x_114:
[----:B------:R-:W-:Y:S01]  /*3270*/  LEA R4, R10, UR26, 0x4 ;  /* 0x0000001a0a047c11 */ /* 0x000fe2000f8e20ff */
[----:B------:R-:W-:Y:S01]  /*3280*/  @UP4 ULEA UR4, UR24, UR26, 0x3 ;  /* 0x0000001a18044291 */ /* 0x000fe2000f8e18ff */
[----:B------:R-:W-:Y:S01]  /*3290*/  PLOP3.LUT P2, PT, PT, PT, PT, 0x80, 0x8 ;  /* 0x000000000008781c */ /* 0x000fe20003f4f070 */
[----:B------:R-:W-:Y:S01]  /*32a0*/  ULEA UR31, UR30, UR26, 0x3 ;  /* 0x0000001a1e1f7291 */ /* 0x000fe2000f8e18ff */
[----:B------:R-:W-:Y:S02]  /*32b0*/  PRMT R3, RZ, 0x654, R3 ;  /* 0x00000654ff037816 */ /* 0x000fe40000000003 */
[----:B------:R-:W2:Y:S01]  /*32c0*/  LDS.128 R4, [R4+0xe0] ;  /* 0x0000e00004047984 */ /* 0x000ea20000000c00 */
[----:B-1----:R-:W-:Y:S02]  /*32d0*/  @P0 SHF.L.U32 R2, R8, 0x1f, RZ ;  /* 0x0000001f08020819 */ /* 0x002fe400000006ff */
[----:B------:R-:W-:Y:S01]  /*32e0*/  SHF.L.U32 R0, R11, 0x1f, RZ ;  /* 0x0000001f0b007819 */ /* 0x000fe200000006ff */
[----:B------:R-:W-:Y:S01]  /*32f0*/  @!PT LDS RZ, [RZ] ;  /* 0x00000000fffff984 */ /* 0x000fe20000000800 */
[----:B------:R-:W-:Y:S01]  /*3300*/  @!PT LDS RZ, [RZ] ;  /* 0x00000000fffff984 */ /* 0x000fe20000000800 */
[----:B------:R-:W-:Y:S01]  /*3310*/  @!PT LDS RZ, [RZ] ;  /* 0x00000000fffff984 */ /* 0x000fe20000000800 */
[----:B------:R-:W-:Y:S01]  /*3320*/  @!PT LDS RZ, [RZ] ;  /* 0x00000000fffff984 */ /* 0x000fe20000000800 */
[----:B------:R1:W-:Y:S06]  /*3330*/  MEMBAR.ALL.CTA ;  /* 0x0000000000007992 */ /* 0x0003ec0000008000 */
[----:B-1----:R-:W1:Y:S02]  /*3340*/  FENCE.VIEW.ASYNC.S ;  /* 0x00000000000073c6 */ /* 0x002e640000000000 */
[----:B-1----:R1:W-:Y:S01]  /*3350*/  SYNCS.ARRIVE.TRANS64.RED.A1T0 RZ, [R3+URZ], RZ ;  /* 0x000000ff03ff79a7 */ /* 0x0023e200081004ff */
[----:B------:R1:W3:Y:S01]  /*3360*/  @P0 SYNCS.PHASECHK.TRANS64.TRYWAIT P2, [UR4], R2 ;  /* 0x00000002ff0005a7 */ /* 0x0002e20008041104 */
[----:B------:R-:W-:Y:S01]  /*3370*/  ULEA.HI UR4, UR30, UR30, URZ, 0x1 ;  /* 0x0000001e1e047291 */ /* 0x000fe2000f8f08ff */
[----:B--2---:R-:W-:-:S03]  /*3380*/  LOP3.LUT P1, RZ, R6, 0x1, RZ, 0xc0, !PT ;  /* 0x0000000106ff7812 */ /* 0x004fc6000782c0ff */
[----:B------:R-:W-:Y:S02]  /*3390*/  USHF.L.U32 UR11, UR4, 0x5, URZ ;  /* 0x00000005040b7899 */ /* 0x000fe400080006ff */
[----:B------:R-:W-:Y:S02]  /*33a0*/  ULOP3.LUT UR4, UR4, 0xffe, URZ, 0xc0, !UPT ;  /* 0x00000ffe04047892 */ /* 0x000fe4000f8ec0ff */
[----:B------:R-:W-:Y:S02]  /*33b0*/  ULOP3.LUT UR11, UR11, 0xffffffc0, URZ, 0xc0, !UPT ;  /* 0xffffffc00b0b7892 */ /* 0x000fe4000f8ec0ff */
[----:B------:R-:W-:Y:S02]  /*33c0*/  UIADD3 UR4, UPT, UPT, -UR4, UR30, URZ ;  /* 0x0000001e04047290 */ /* 0x000fe4000fffe1ff */
[----:B------:R-:W-:Y:S01]  /*33d0*/  UIADD3 UR11, UPT, UPT, UR42, UR11, URZ ;  /* 0x0000000b2a0b7290 */ /* 0x000fe2000fffe0ff */
[----:B------:R-:W2:Y:S03]  /*33e0*/  SYNCS.PHASECHK.TRANS64.TRYWAIT P0, [UR31+0x90], R0 ;  /* 0x00009000ff0075a7 */ /* 0x000ea6000800111f */
[----:B------:R-:W-:Y:S01]  /*33f0*/  ULEA UR11, UR4, UR11, 0x14 ;  /* 0x0000000b040b7291 */ /* 0x000fe2000f8ea0ff */
[----:B-123--:R-:W-:Y:S11]  /*3400*/  @!P0 BRA `(.L_x_60) ;  /* 0x0000003400b48947 */ /* 0x00eff60003800000 */
.L_x_116:
[----:B------:R-:W-:Y:S01]  /*3410*/  IADD3 R10, PT, PT, R10, 0x1, RZ ;  /* 0x000000010a0a7810 */ /* 0x000fe20007ffe0ff */
[----:B------:R-:W-:Y:S06]  /*3420*/  BRA.U !UP4, `(.L_x_61) ;  /* 0x000000010cc07547 */ /* 0x000fec000b800000 */
[----:B------:R-:W-:Y:S01]  /*3430*/  UPLOP3.LUT UP2, UPT, UPT, UPT, UPT, 0x40, 0x4 ;  /* 0x000000000004789c */ /* 0x000fe20003f4e870 */
[----:B------:R-:W-:Y:S01]  /*3440*/  UMOV UR23, UR41 ;  /* 0x0000002900177c82 */ /* 0x000fe20008000000 */
[----:B------:R-:W-:Y:S01]  /*3450*/  UMOV UR22, UR40 ;  /* 0x0000002800167c82 */ /* 0x000fe20008000000 */
[----:B------:R-:W-:-:S08]  /*3460*/  UMOV UR10, UR24 ;  /* 0x00000018000a7c82 */ /* 0x000fd00008000000 */
.L_x_64:
[----:B------:R-:W-:Y:S02]  /*3470*/  UIADD3 UR23, UPT, UPT, UR23, 0x1, URZ ;  /* 0x0000000117177890 */ /* 0x000fe4000fffe0ff */
[----:B--2---:R-:W-:Y:S02]  /*3480*/  ULEA UR5, UR10, UR26, 0x3 ;  /* 0x0000001a0a057291 */ /* 0x004fe4000f8e18ff */
[----:B------:R-:W-:Y:S01]  /*3490*/  UISETP.NE.AND UP3, UPT, UR23, URZ, UPT ;  /* 0x000000ff1700728c */ /* 0x000fe2000bf65270 */
[----:B---3--:R-:W-:Y:S10]  /*34a0*/  @P2 BRA `(.L_x_62) ;  /* 0x00000000000c2947 */ /* 0x008ff40003800000 */
[----:B-1----:R-:W-:Y:S04]  /*34b0*/  SHF.L.U32 R2, R8, 0x1f, RZ ;  /* 0x0000001f08027819 */ /* 0x002fe800000006ff */
[----:B------:R-:W1:Y:S02]  /*34c0*/  SYNCS.PHASECHK.TRANS64.TRYWAIT P0, [UR5], R2 ;  /* 0x00000002ff0075a7 */ /* 0x000e640008001105 */
[----:B-1----:R-:W-:Y:S05]  /*34d0*/  @!P0 BRA `(.L_x_63) ;  /* 0x0000003400988947 */ /* 0x002fea0003800000 */
.L_x_62:
[----:B------:R-:W-:Y:S01]  /*34e0*/  UISETP.NE.AND UP0, UPT, UR22, 0x1, UPT ;  /* 0x000000011600788c */ /* 0x000fe2000bf05270 */
[----:B------:R-:W-:Y:S01]  /*34f0*/  PLOP3.LUT P2, PT, PT, PT, PT, 0x80, 0x8 ;  /* 0x000000000008781c */ /* 0x000fe20003f4f070 */
[----:B------:R-:W-:Y:S02]  /*3500*/  UIADD3 UR4, UPT, UPT, UR10, 0x1, URZ ;  /* 0x000000010a047890 */ /* 0x000fe4000fffe0ff */
[----:B------:R-:W-:Y:S02]  /*3510*/  UIADD3 UR25, UPT, UPT, UR5, 0x18, URZ ;  /* 0x0000001805197890 */ /* 0x000fe4000fffe0ff */
[----:B------:R-:W-:Y:S01]  /*3520*/  UISETP.NE.AND UP1, UPT, UR4, 0x3, UPT ;  /* 0x000000030400788c */ /* 0x000fe2000bf25270 */
[----:B------:R-:W-:Y:S01]  /*3530*/  PLOP3.LUT P0, PT, PT, PT, UP0, 0x80, 0x8 ;  /* 0x000000000008781c */ /* 0x000fe20003f0f008 */
[----:B------:R-:W-:Y:S02]  /*3540*/  UIADD3 UR22, UPT, UPT, UR22, -0x1, URZ ;  /* 0xffffffff16167890 */ /* 0x000fe4000fffe0ff */
[----:B------:R-:W-:Y:S02]  /*3550*/  USEL UR6, URZ, 0x1, UP1 ;  /* 0x00000001ff067887 */ /* 0x000fe40008800000 */
[----:B------:R-:W-:Y:S01]  /*3560*/  USEL UR24, UR4, URZ, UP1 ;  /* 0x000000ff04187287 */ /* 0x000fe20008800000 */
[----:B------:R-:W-:Y:S01]  /*3570*/  UMOV UR7, 0x40004040 ;  /* 0x4000404000077882 */ /* 0x000fe20000000000 */
[----:B------:R-:W-:Y:S02]  /*3580*/  UMOV UR5, 0x40004040 ;  /* 0x4000404000057882 */ /* 0x000fe40000000000 */
[----:B------:R-:W-:Y:S01]  /*3590*/  @UP0 ULEA UR4, UR24, UR26, 0x3 ;  /* 0x0000001a18040291 */ /* 0x000fe2000f8e18ff */
[----:B------:R-:W-:Y:S01]  /*35a0*/  LOP3.LUT R8, R8, UR6, RZ, 0x3c, !PT ;  /* 0x0000000608087c12 */ /* 0x000fe2000f8e3cff */
[----:B------:R-:W-:Y:S01]  /*35b0*/  ULEA UR6, UR10, UR29, 0x9 ;  /* 0x0000001d0a067291 */ /* 0x000fe2000f8e48ff */
[----:B------:R-:W-:Y:S02]  /*35c0*/  UMOV UR21, 0x40004040 ;  /* 0x4000404000157882 */ /* 0x000fe40000000000 */
[----:B-1----:R-:W-:Y:S01]  /*35d0*/  @P0 SHF.L.U32 R0, R8, 0x1f, RZ ;  /* 0x0000001f08000819 */ /* 0x002fe200000006ff */
[----:B------:R-:W-:Y:S02]  /*35e0*/  UIADD3 UR20, UPT, UPT, UR6, 0x2, URZ ;  /* 0x0000000206147890 */ /* 0x000fe4000fffe0ff */
[----:B------:R-:W-:Y:S01]  /*35f0*/  UIADD3 UR16, UPT, UPT, UR6, 0x4, URZ ;  /* 0x0000000406107890 */ /* 0x000fe2000fffe0ff */
[----:B------:R2:W3:Y:S01]  /*3600*/  @P0 SYNCS.PHASECHK.TRANS64.TRYWAIT P2, [UR4], R0 ;  /* 0x00000000ff0005a7 */ /* 0x0004e20008041104 */
[----:B------:R-:W-:Y:S02]  /*3610*/  ULEA UR4, UR10, UR28, 0x9 ;  /* 0x0000001c0a047291 */ /* 0x000fe4000f8e48ff */
[----:B------:R-:W-:Y:S02]  /*3620*/  UIADD3 UR12, UPT, UPT, UR6, 0x6, URZ ;  /* 0x00000006060c7890 */ /* 0x000fe4000fffe0ff */
[----:B------:R-:W-:Y:S02]  /*3630*/  UIADD3 UR18, UPT, UPT, UR4, 0x2, URZ ;  /* 0x0000000204127890 */ /* 0x000fe4000fffe0ff */
[----:B------:R-:W-:Y:S02]  /*3640*/  UIADD3 UR14, UPT, UPT, UR4, 0x4, URZ ;  /* 0x00000004040e7890 */ /* 0x000fe4000fffe0ff */
[----:B------:R-:W-:Y:S01]  /*3650*/  UIADD3 UR8, UPT, UPT, UR4, 0x6, URZ ;  /* 0x0000000604087890 */ /* 0x000fe2000fffe0ff */
[----:B------:R2:W-:Y:S01]  /*3660*/  UTCQMMA gdesc[UR4], gdesc[UR6], tmem[UR11], tmem[UR38], idesc[UR39], UP2 ;  /* 0x00ff2606040075ea */ /* 0x0005e2000900030b */
[----:B------:R-:W-:Y:S01]  /*3670*/  UPLOP3.LUT UP2, UPT, UPT, UPT, UPT, 0x80, 0x8 ;  /* 0x000000000008789c */ /* 0x000fe20003f4f070 */
[----:B------:R-:W-:Y:S01]  /*3680*/  UMOV UR19, 0x40004040 ;  /* 0x4000404000137882 */ /* 0x000fe20000000000 */
[----:B------:R-:W-:Y:S01]  /*3690*/  UMOV UR17, 0x40004040 ;  /* 0x4000404000117882 */ /* 0x000fe20000000000 */
[----:B------:R2:W-:Y:S01]  /*36a0*/  UTCQMMA gdesc[UR18], gdesc[UR20], tmem[UR11], tmem[UR36], idesc[UR37], UPT ;  /* 0x00ff2414120075ea */ /* 0x0005e2000b80030b */
[----:B------:R-:W-:Y:S01]  /*36b0*/  UMOV UR15, 0x40004040 ;  /* 0x40004040000f7882 */ /* 0x000fe20000000000 */
[----:B------:R-:W-:Y:S01]  /*36c0*/  UMOV UR13, 0x40004040 ;  /* 0x40004040000d7882 */ /* 0x000fe20000000000 */
[----:B------:R-:W-:Y:S01]  /*36d0*/  UMOV UR9, 0x40004040 ;  /* 0x4000404000097882 */ /* 0x000fe20000000000 */
[----:B------:R2:W-:Y:S01]  /*36e0*/  UTCQMMA gdesc[UR14], gdesc[UR16], tmem[UR11], tmem[UR34], idesc[UR35], UPT ;  /* 0x00ff22100e0075ea */ /* 0x0005e2000b80030b */
[----:B------:R2:W-:Y:S01]  /*36f0*/  UTCQMMA gdesc[UR8], gdesc[UR12], tmem[UR11], tmem[UR32], idesc[UR33], UPT ;  /* 0x00ff200c080075ea */ /* 0x0005e2000b80030b */
[----:B------:R2:W-:Y:S01]  /*3700*/  UTCBAR.MULTICAST [UR25], URZ, UR27 ;  /* 0x000000ff190073e9 */ /* 0x0005e2000800081b */
[----:B------:R-:W-:Y:S01]  /*3710*/  UMOV UR10, UR24 ;  /* 0x00000018000a7c82 */ /* 0x000fe20008000000 */
[----:B------:R-:W-:Y:S05]  /*3720*/  BRA.U UP3, `(.L_x_64) ;  /* 0xfffffffd03507547 */ /* 0x000fea000b83ffff */
.L_x_61:
[----:B--2---:R-:W-:Y:S01]  /*3730*/  UIADD3 UR4, UPT, UPT, UR30, 0x1, URZ ;  /* 0x000000011e047890 */ /* 0x004fe2000fffe0ff */
[C---:B------:R-:W-:Y:S01]  /*3740*/  ISETP.NE.AND P0, PT, R10.reuse, 0x2, PT ;  /* 0x000000020a00780c */ /* 0x040fe20003f05270 */
[----:B------:R-:W-:Y:S02]  /*3750*/  UIADD3 UR5, UPT, UPT, UR31, 0x70, URZ ;  /* 0x000000701f057890 */ /* 0x000fe4000fffe0ff */
[----:B------:R-:W-:Y:S01]  /*3760*/  UISETP.NE.AND UP0, UPT, UR4, 0x4, UPT ;  /* 0x000000040400788c */ /* 0x000fe2000bf05270 */
[----:B-1----:R-:W-:Y:S02]  /*3770*/  SEL R0, RZ, 0x1, P0 ;  /* 0x00000001ff007807 */ /* 0x002fe40000000000 */
[----:B------:R-:W-:Y:S01]  /*3780*/  SEL R10, R10, RZ, P0 ;  /* 0x000000ff0a0a7207 */ /* 0x000fe20000000000 */
[----:B------:R-:W-:Y:S01]  /*3790*/  USEL UR6, URZ, 0x1, UP0 ;  /* 0x00000001ff067887 */ /* 0x000fe20008000000 */
[----:B------:R-:W-:Y:S01]  /*37a0*/  LOP3.LUT R9, R9, R0, RZ, 0x3c, !PT ;  /* 0x0000000009097212 */ /* 0x000fe200078e3cff */
[----:B------:R-:W-:Y:S01]  /*37b0*/  USEL UR30, UR4, URZ, UP0 ;  /* 0x000000ff041e7287 */ /* 0x000fe20008000000 */
[----:B------:R1:W-:Y:S03]  /*37c0*/  UTCBAR [UR5], URZ ;  /* 0x000000ff050073e9 */ /* 0x0003e600080000ff */
[----:B------:R-:W-:Y:S01]  /*37d0*/  LOP3.LUT R11, R11, UR6, RZ, 0x3c, !PT ;  /* 0x000000060b0b7c12 */ /* 0x000fe2000f8e3cff */
[----:B------:R-:W-:Y:S07]  /*37e0*/  @P1 BRA `(.L_x_65) ;  /* 0xfffffff800881947 */ /* 0x000fee000383ffff */
[----:B------:R-:W2:Y:S01]  /*37f0*/  S2UR UR8, SR_CgaCtaId ;  /* 0x00000000000879c3 */ /* 0x000ea20000008800 */
[----:B------:R-:W-:Y:S01]  /*3800*/  ELECT P0, URZ, PT ;  /* 0x0000000000ff782f */ /* 0x000fe20003800000 */
[----:B------:R-:W-:Y:S01]  /*3810*/  IMAD.MOV.U32 R0, RZ, RZ, 0x1 ;  /* 0x00000001ff007424 */ /* 0x000fe200078e00ff */
[----:B------:R-:W-:Y:S01]  /*3820*/  UIADD3 UR26, UPT, UPT, UR26, 0x90, URZ ;  /* 0x000000901a1a7890 */ /* 0x000fe2000fffe0ff */
[----:B------:R-:W-:Y:S01]  /*3830*/  SHF.L.U32 R2, R11, 0x1f, RZ ;  /* 0x0000001f0b027819 */ /* 0x000fe200000006ff */
[----:B------:R-:W-:-:S03]  /*3840*/  UMOV UR4, 0x40 ;  /* 0x0000004000047882 */ /* 0x000fc60000000000 */
[----:B------:R-:W-:Y:S01]  /*3850*/  UVIRTCOUNT.DEALLOC.SMPOOL 0x80 ;  /* 0x000000800000784c */ /* 0x000fe20000000000 */
[----:B--2---:R-:W-:Y:S02]  /*3860*/  ULEA UR8, UR8, UR4, 0x18 ;  /* 0x0000000408087291 */ /* 0x004fe4000f8ec0ff */
[----:B------:R-:W-:-:S07]  /*3870*/  ULEA UR4, UR30, UR26, 0x3 ;  /* 0x0000001a1e047291 */ /* 0x000fce000f8e18ff */
[----:B------:R2:W-:Y:S02]  /*3880*/  @P0 STS.U8 [UR8+0x1c], R0 ;  /* 0x00001c00ff000988 */ /* 0x0005e40008000008 */
[----:B------:R-:W4:Y:S02]  /*3890*/  SYNCS.PHASECHK.TRANS64.TRYWAIT P0, [UR4], R2 ;  /* 0x00000002ff0075a7 */ /* 0x000f240008001104 */
[----:B--2-4-:R-:W-:Y:S05]  /*38a0*/  @!P0 BRA `(.L_x_66) ;  /* 0x0000003000bc8947 */ /* 0x014fea0003800000 */
.L_x_119:
[----:B------:R-:W-:-:S04]  /*38b0*/  UIADD3 UR4, UPT, UPT, UR30, 0x1, URZ ;  /* 0x000000011e047890 */ /* 0x000fc8000fffe0ff */
[----:B------:R-:W-:-:S04]  /*38c0*/  UISETP.NE.AND UP0, UPT, UR4, 0x4, UPT ;  /* 0x000000040400788c */ /* 0x000fc8000bf05270 */
[----:B------:R-:W-:Y:S02]  /*38d0*/  USEL UR6, URZ, 0x1, UP0 ;  /* 0x00000001ff067887 */ /* 0x000fe40008000000 */
[----:B------:R-:W-:-:S04]  /*38e0*/  USEL UR4, UR4, URZ, UP0 ;  /* 0x000000ff04047287 */ /* 0x000fc80008000000 */
[----:B-1----:R-:W-:Y:S01]  /*38f0*/  ULEA UR5, UR4, UR26, 0x3 ;  /* 0x0000001a04057291 */ /* 0x002fe2000f8e18ff */
[----:B--2---:R-:W-:-:S04]  /*3900*/  LOP3.LUT R2, R11, UR6, RZ, 0x3c, !PT ;  /* 0x000000060b027c12 */ /* 0x004fc8000f8e3cff */
[----:B------:R-:W-:-:S04]  /*3910*/  SHF.L.U32 R3, R2, 0x1f, RZ ;  /* 0x0000001f02037819 */ /* 0x000fc800000006ff */
[----:B------:R-:W1:Y:S02]  /*3920*/  SYNCS.PHASECHK.TRANS64.TRYWAIT P0, [UR5], R3 ;  /* 0x00000003ff0075a7 */ /* 0x000e640008001105 */
[----:B-1----:R-:W-:Y:S05]  /*3930*/  @!P0 BRA `(.L_x_67) ;  /* 0x0000003000b08947 */ /* 0x002fea0003800000 */
.L_x_121:
        /* <DEDUP_REMOVED lines=9> */
.L_x_123:
[----:B------:R-:W-:-:S04]  /*39d0*/  UIADD3 UR4, UPT, UPT, UR4, 0x1, URZ ;  /* 0x0000000104047890 */ /* 0x000fc8000fffe0ff */
[----:B------:R-:W-:-:S04]  /*39e0*/  UISETP.NE.AND UP0, UPT, UR4, 0x4, UPT ;  /* 0x000000040400788c */ /* 0x000fc8000bf05270 */
[----:B------:R-:W-:Y:S02]  /*39f0*/  USEL UR5, URZ, 0x1, UP0 ;  /* 0x00000001ff057887 */ /* 0x000fe40008000000 */
[----:B------:R-:W-:-:S04]  /*3a00*/  USEL UR4, UR4, URZ, UP0 ;  /* 0x000000ff04047287 */ /* 0x000fc80008000000 */
[----:B------:R-:W-:Y:S01]  /*3a10*/  ULEA UR4, UR4, UR26, 0x3 ;  /* 0x0000001a04047291 */ /* 0x000fe2000f8e18ff */
[----:B------:R-:W-:-:S04]  /*3a20*/  LOP3.LUT R2, R2, UR5, RZ, 0x3c, !PT ;  /* 0x0000000502027c12 */ /* 0x000fc8000f8e3cff */
[----:B------:R-:W-:-:S04]  /*3a30*/  SHF.L.U32 R2, R2, 0x1f, RZ ;  /* 0x0000001f02027819 */ /* 0x000fc800000006ff */
[----:B------:R-:W2:Y:S02]  /*3a40*/  SYNCS.PHASECHK.TRANS64.TRYWAIT P0, [UR4], R2 ;  /* 0x00000002ff0075a7 */ /* 0x000ea40008001104 */
[----:B--2---:R-:W-:Y:S05]  /*3a50*/  @!P0 BRA `(.L_x_69) ;  /* 0x0000003000988947 */ /* 0x004fea0003800000 */
.L_x_125:
[----:B------:R-:W-:Y:S01]  /*3a60*/  NOP ;  /* 0x0000000000007918 */ /* 0x000fe20000000000 */
[----:B-1----:R-:W1:Y:S01]  /*3a70*/  LDS R0, [UR8+0x14] ;  /* 0x00001408ff007984 */ /* 0x002e620008000800 */
[----:B------:R-:W-:Y:S01]  /*3a80*/  ULOP3.LUT UR4, UR42, 0xffff, URZ, 0xc0, !UPT ;  /* 0x0000ffff2a047892 */ /* 0x000fe2000f8ec0ff */
[----:B------:R-:W-:Y:S01]  /*3a90*/  UMOV UR5, 0xffff ;  /* 0x0000ffff00057882 */ /* 0x000fe20000000000 */
[----:B------:R-:W-:Y:S02]  /*3aa0*/  UMOV UR6, 0x1 ;  /* 0x0000000100067882 */ /* 0x000fe40000000000 */
[----:B------:R-:W-:-:S04]  /*3ab0*/  USHF.R.U32.HI UR4, URZ, 0x5, UR4 ;  /* 0x00000005ff047899 */ /* 0x000fc80008011604 */
[----:B------:R-:W-:Y:S02]  /*3ac0*/  USHF.L.U32 UR5, UR5, UR4, URZ ;  /* 0x0000000405057299 */ /* 0x000fe400080006ff */
[----:B------:R-:W-:-:S04]  /*3ad0*/  USHF.L.U32 UR4, UR6, UR4, URZ ;  /* 0x0000000406047299 */ /* 0x000fc800080006ff */
[----:B-1----:R-:W-:-:S04]  /*3ae0*/  LOP3.LUT R0, R0, UR5, RZ, 0xc0, !PT ;  /* 0x0000000500007c12 */ /* 0x002fc8000f8ec0ff */
[----:B------:R-:W-:-:S13]  /*3af0*/  ISETP.NE.AND P0, PT, R0, UR5, PT ;  /* 0x0000000500007c0c */ /* 0x000fda000bf05270 */
[----:B------:R-:W-:Y:S05]  /*3b00*/  @P0 BRA `(.L_x_70) ;  /* 0x0000000000580947 */ /* 0x000fea0003800000 */
[----:B------:R-:W1:Y:S02]  /*3b10*/  LDS R0, [UR8+0x18] ;  /* 0x00001808ff007984 */ /* 0x000e640008000800 */
[----:B-1----:R-:W-:-:S04]  /*3b20*/  LOP3.LUT R0, R0, UR4, RZ, 0xc0, !PT ;  /* 0x0000000400007c12 */ /* 0x002fc8000f8ec0ff */
[----:B------:R-:W-:-:S13]  /*3b30*/  ISETP.NE.AND P0, PT, R0, UR4, PT ;  /* 0x0000000400007c0c */ /* 0x000fda000bf05270 */
[----:B------:R-:W-:Y:S05]  /*3b40*/  @P0 BRA `(.L_x_71) ;  /* 0x00000000003c0947 */ /* 0x000fea0003800000 */
[----:B------:R-:W1:Y:S01]  /*3b50*/  S2R R2, SR_LANEID ;  /* 0x0000000000027919 */ /* 0x000e620000000000 */
[----:B------:R-:W-:-:S06]  /*3b60*/  ULOP3.LUT UR5, URZ, UR5, URZ, 0x33, !UPT ;  /* 0x00000005ff057292 */ /* 0x000fcc000f8e33ff */
[----:B------:R-:W-:-:S04]  /*3b70*/  IMAD.U32 R0, RZ, RZ, UR5 ;  /* 0x00000005ff007e24 */ /* 0x000fc8000f8e00ff */
[----:B------:R2:W4:Y:S02]  /*3b80*/  REDUX UR7, R0 ;  /* 0x00000000000773c4 */ /* 0x0005240000000000 */
[----:B------:R1:W-:Y:S01]  /*3b90*/  UTCATOMSWS.AND URZ, UR5 ;  /* 0x0000000500ff79e3 */ /* 0x0003e20008000000 */
[----:B--2---:R-:W-:Y:S01]  /*3ba0*/  LOP3.LUT R0, RZ, UR4, RZ, 0x33, !PT ;  /* 0x00000004ff007c12 */ /* 0x004fe2000f8e33ff */
[----:B------:R-:W-:Y:S02]  /*3bb0*/  VOTEU.ANY UR4, UPT, PT ;  /* 0x0000000000047886 */ /* 0x000fe400038e0100 */
[----:B------:R-:W-:Y:S02]  /*3bc0*/  UFLO.U32 UR4, UR4 ;  /* 0x00000004000472bd */ /* 0x000fe400080e0000 */
[----:B------:R-:W2:Y:S04]  /*3bd0*/  REDUX UR6, R0 ;  /* 0x00000000000673c4 */ /* 0x000ea80000000000 */
[----:B-1----:R-:W-:-:S02]  /*3be0*/  ISETP.EQ.U32.AND P0, PT, R2, UR4, PT ;  /* 0x0000000402007c0c */ /* 0x002fc4000bf02070 */
[----:B----4-:R-:W-:-:S11]  /*3bf0*/  MOV R2, UR7 ;  /* 0x0000000700027c02 */ /* 0x010fd60008000f00 */
[----:B------:R1:W-:Y:S01]  /*3c00*/  @P0 ATOMS.AND RZ, [UR8+0x14], R2 ;  /* 0x00001402ffff098c */ /* 0x0003e2000a800008 */
[----:B--2---:R-:W-:-:S05]  /*3c10*/  IMAD.U32 R0, RZ, RZ, UR6 ;  /* 0x00000006ff007e24 */ /* 0x004fca000f8e00ff */
[----:B------:R1:W-:Y:S01]  /*3c20*/  @P0 ATOMS.AND RZ, [UR8+0x18], R0 ;  /* 0x00001800ffff098c */ /* 0x0003e2000a800008 */
[----:B------:R-:W-:Y:S05]  /*3c30*/  BRA `(.L_x_72) ;  /* 0x0000000000147947 */ /* 0x000fea0003800000 */
.L_x_71:
[----:B------:R-:W-:Y:S02]  /*3c40*/  MOV R2, 0x3c60 ;  /* 0x00003c6000027802 */ /* 0x000fe40000000f00 */
[----:B---3-5:R-:W-:Y:S05]  /*3c50*/  CALL.REL.NOINC `($__internal_0_$__cuda_sm10x_tcgen05_guardrail_trap_col_being_dealloced_not_returned_by_alloc) ;  /* 0x0000003000b47944 */ /* 0x028fea0003c00000 */
[----:B------:R-:W-:Y:S05]  /*3c60*/  BRA `(.L_x_72) ;  /* 0x0000000000087947 */ /* 0x000fea0003800000 */
.L_x_70:
[----:B------:R-:W-:Y:S02]  /*3c70*/  MOV R2, 0x3c90 ;  /* 0x00003c9000027802 */ /* 0x000fe40000000f00 */
[----:B---3-5:R-:W-:Y:S05]  /*3c80*/  CALL.REL.NOINC `($__internal_2_$__cuda_sm10x_tcgen05_guardrail_trap_unallocated_columns_being_dealloced) ;  /* 0x0000003000c07944 */ /* 0x028fea0003c00000 */
.L_x_72:
[----:B------:R-:W-:Y:S01]  /*3c90*/  NOP ;  /* 0x0000000000007918 */ /* 0x000fe20000000000 */
[----:B------:R-:W-:Y:S05]  /*3ca0*/  EXIT ;  /* 0x000000000000794d */ /* 0x000fea0003800000 */
.L_x_54:
[----:B------:R-:W-:-:S09]  /*3cb0*/  UISETP.NE.OR UP0, UPT, UR22, 0x3, !UP3 ;  /* 0x000000031600788c */ /* 0x000fd2000df05670 */
[----:B------:R-:W-:Y:S05]  /*3cc0*/  BRA.U UP0, `(.L_x_73) ;  /* 0x0000000d00087547 */ /* 0x000fea000b800000 */
[----:B------:R-:W1:Y:S01]  /*3cd0*/  LDCU UR26, c[0x0][0x370] ;  /* 0x00006e00ff1a77ac */ /* 0x000e620008000800 */
[----:B------:R-:W2:Y:S01]  /*3ce0*/  LDC.64 R16, c[0x0][0x348] ;  /* 0x0000d200ff107b82 */ /* 0x000ea20000000a00 */
[----:B------:R-:W-:Y:S02]  /*3cf0*/  HFMA2 R13, -RZ, RZ, 0, 0 ;  /* 0x00000000ff0d7431 */ /* 0x000fe400000001ff */
[----:B------:R-:W-:Y:S01]  /*3d00*/  IMAD.MOV.U32 R15, RZ, RZ, 0x1 ;  /* 0x00000001ff0f7424 */ /* 0x000fe200078e00ff */
[----:B------:R-:W1:Y:S01]  /*3d10*/  LDCU.128 UR28, c[0x0][0xb10] ;  /* 0x00016200ff1c77ac */ /* 0x000e620008000c00 */
[----:B------:R-:W-:Y:S01]  /*3d20*/  IMAD.MOV.U32 R14, RZ, RZ, RZ ;  /* 0x000000ffff0e7224 */ /* 0x000fe200078e00ff */
[----:B------:R-:W-:Y:S01]  /*3d30*/  MOV R12, 0x1000 ;  /* 0x00001000000c7802 */ /* 0x000fe20000000f00 */
[----:B------:R-:W3:Y:S01]  /*3d40*/  LDCU UR25, c[0x0][0x374] ;  /* 0x00006e80ff1977ac */ /* 0x000ee20008000800 */
[----:B------:R-:W4:Y:S01]  /*3d50*/  LDC.64 R2, c[0x0][0x888] ;  /* 0x00022200ff027b82 */ /* 0x000f220000000a00 */
[----:B------:R-:W3:Y:S01]  /*3d60*/  LDCU UR16, c[0x0][0xb0c] ;  /* 0x00016180ff1077ac */ /* 0x000ee20008000800 */
[----:B------:R-:W2:Y:S06]  /*3d70*/  LDCU UR35, c[0x0][0xb20] ;  /* 0x00016400ff2377ac */ /* 0x000eac0008000800 */
[----:B------:R-:W4:Y:S01]  /*3d80*/  LDC.64 R4, c[0x0][0x890] ;  /* 0x00022400ff047b82 */ /* 0x000f220000000a00 */
[----:B------:R-:W2:Y:S01]  /*3d90*/  LDCU UR4, c[0x0][0xb30] ;  /* 0x00016600ff0477ac */ /* 0x000ea20008000800 */
[----:B------:R-:W-:Y:S01]  /*3da0*/  UMOV UR17, 0x400 ;  /* 0x0000040000117882 */ /* 0x000fe20000000000 */
[----:B-1----:R-:W-:-:S02]  /*3db0*/  UIMAD.WIDE.U32 UR32, UR26, UR28, URZ ;  /* 0x0000001c1a2072a5 */ /* 0x002fc4000f8e00ff */
[----:B---3--:R-:W-:Y:S02]  /*3dc0*/  UIMAD.WIDE.U32 UR6, UR25, UR31, URZ ;  /* 0x0000001f190672a5 */ /* 0x008fe4000f8e00ff */
[----:B------:R-:W-:Y:S02]  /*3dd0*/  ULEA UR17, UR48, UR17, 0x18 ;  /* 0x0000001130117291 */ /* 0x000fe4000f8ec0ff */
[----:B------:R-:W-:Y:S02]  /*3de0*/  UPLOP3.LUT UP3, UPT, UPT, UPT, UPT, 0x40, 0x4 ;  /* 0x000000000004789c */ /* 0x000fe40003f6e870 */
[----:B------:R-:W-:Y:S01]  /*3df0*/  UIADD3 UR5, UPT, UPT, UR17, 0x30, URZ ;  /* 0x0000003011057890 */ /* 0x000fe2000fffe0ff */
[----:B------:R-:W-:Y:S01]  /*3e00*/  UMOV UR32, UR33 ;  /* 0x0000002100207c82 */ /* 0x000fe20008000000 */
[----:B------:R-:W-:Y:S01]  /*3e10*/  UMOV UR27, UR7 ;  /* 0x00000007001b7c82 */ /* 0x000fe20008000000 */
[----:B------:R-:W-:Y:S02]  /*3e20*/  UISETP.GE.AND UP0, UPT, UR40, 0x1, UPT ;  /* 0x000000012800788c */ /* 0x000fe4000bf06270 */
[----:B------:R-:W-:Y:S01]  /*3e30*/  UISETP.NE.AND UP4, UPT, UR40, 0x1, UPT ;  /* 0x000000012800788c */ /* 0x000fe2000bf85270 */
[----:B------:R-:W1:Y:S01]  /*3e40*/  LDCU.64 UR14, c[0x0][0xb28] ;  /* 0x00016500ff0e77ac */ /* 0x000e620008000a00 */
[----:B------:R-:W-:-:S02]  /*3e50*/  UISETP.NE.AND UP6, UPT, UR16, 0x1, UPT ;  /* 0x000000011000788c */ /* 0x000fc4000bfc5270 */
[----:B------:R-:W-:Y:S02]  /*3e60*/  UISETP.NE.AND UP5, UPT, UR30, 0x1, UPT ;  /* 0x000000011e00788c */ /* 0x000fe4000bfa5270 */
[----:B------:R-:W-:Y:S02]  /*3e70*/  UPRMT UR48, UR48, 0x654, UR5 ;  /* 0x0000065430307896 */ /* 0x000fe40008000005 */
[----:B------:R-:W-:Y:S02]  /*3e80*/  USHF.R.U32.HI UR32, URZ, UR29, UR32 ;  /* 0x0000001dff207299 */ /* 0x000fe40008011620 */
[----:B--2---:R-:W-:Y:S02]  /*3e90*/  USHF.R.U32.HI UR27, URZ, UR35, UR27 ;  /* 0x00000023ff1b7299 */ /* 0x004fe4000801161b */
[----:B------:R-:W-:-:S11]  /*3ea0*/  UISETP.NE.AND UP2, UPT, UR4, 0x1, UPT ;  /* 0x000000010400788c */ /* 0x000fd6000bf45270 */
.L_x_81:
[C---:B------:R-:W-:Y:S02]  /*3eb0*/  LEA R7, R14.reuse, UR17, 0x3 ;  /* 0x000000110e077c11 */ /* 0x040fe4000f8e18ff */
[----:B------:R-:W-:Y:S02]  /*3ec0*/  SHF.L.U32 R0, R13, 0x1f, RZ ;  /* 0x0000001f0d007819 */ /* 0x000fe400000006ff */
[----:B------:R-:W-:Y:S02]  /*3ed0*/  LEA R8, R14, UR17, 0x4 ;  /* 0x000000110e087c11 */ /* 0x000fe4000f8e20ff */
[----:B--2---:R-:W2:Y:S02]  /*3ee0*/  SYNCS.PHASECHK.TRANS64.TRYWAIT P0, [R7+URZ+0x50], R0 ;  /* 0x00005000070075a7 */ /* 0x004ea400080011ff */
[----:B--2---:R-:W-:Y:S05]  /*3ef0*/  @!P0 BRA `(.L_x_74) ;  /* 0x0000002c00888947 */ /* 0x004fea0003800000 */
.L_x_126:
[----:B------:R-:W3:Y:S01]  /*3f00*/  LDS.128 R8, [R8+0xe0] ;  /* 0x0000e00008087984 */ /* 0x000ee20000000c00 */
[----:B------:R-:W-:Y:S01]  /*3f10*/  UISETP.GE.AND UP0, UPT, UR40, 0x1, UPT ;  /* 0x000000012800788c */ /* 0x000fe2000bf06270 */
[----:B------:R-:W-:Y:S01]  /*3f20*/  @!PT LDS RZ, [RZ] ;  /* 0x00000000fffff984 */ /* 0x000fe20000000800 */
[----:B------:R-:W-:Y:S01]  /*3f30*/  @!PT LDS RZ, [RZ] ;  /* 0x00000000fffff984 */ /* 0x000fe20000000800 */
[----:B------:R-:W-:Y:S01]  /*3f40*/  @!PT LDS RZ, [RZ] ;  /* 0x00000000fffff984 */ /* 0x000fe20000000800 */
[----:B------:R-:W-:Y:S01]  /*3f50*/  @!PT LDS RZ, [RZ] ;  /* 0x00000000fffff984 */ /* 0x000fe20000000800 */
[----:B------:R1:W-:Y:S06]  /*3f60*/  MEMBAR.ALL.CTA ;  /* 0x0000000000007992 */ /* 0x0003ec0000008000 */
[----:B-1----:R-:W1:Y:S01]  /*3f70*/  FENCE.VIEW.ASYNC.S ;  /* 0x00000000000073c6 */ /* 0x002e620000000000 */
[----:B---3--:R-:W-:Y:S11]  /*3f80*/  LOP3.LUT P0, RZ, R10, 0x1, RZ, 0xc0, !PT ;  /* 0x000000010aff7812 */ /* 0x008ff6000780c0ff */
[----:B------:R-:W-:Y:S02]  /*3f90*/  @!UPT UIADD3 URZ, UPT, UPT, URZ, URZ, URZ ;  /* 0x000000fffffff290 */ /* 0x000fe4000fffe0ff */
[----:B-1----:R-:W-:Y:S01]  /*3fa0*/  VOTEU.ANY UP1, P0 ;  /* 0x0000000000ff7886 */ /* 0x002fe20000020100 */
[----:B------:R-:W-:Y:S11]  /*3fb0*/  PLOP3.LUT P0, PT, PT, PT, UP1, 0x80, 0x8 ;  /* 0x000000000008781c */ /* 0x000ff60003f0f018 */
[----:B------:R-:W-:Y:S02]  /*3fc0*/  @!UPT UIADD3 URZ, UPT, UPT, URZ, URZ, URZ ;  /* 0x000000fffffff290 */ /* 0x000fe4000fffe0ff */
[----:B--2---:R-:W-:Y:S02]  /*3fd0*/  @P0 SHF.R.U32.HI R0, RZ, 0x10, R9 ;  /* 0x00000010ff000819 */ /* 0x004fe40000011609 */
[----:B------:R-:W-:Y:S02]  /*3fe0*/  @P0 MOV R6, R8 ;  /* 0x0000000800060202 */ /* 0x000fe40000000f00 */
[----:B------:R-:W-:Y:S01]  /*3ff0*/  @P0 R2UR UR4, R0 ;  /* 0x00000000000402ca */ /* 0x000fe200000e0000 */
[----:B------:R-:W-:Y:S01]  /*4000*/  VIADD R0, R7, 0x60 ;  /* 0x0000006007007836 */ /* 0x000fe20000000000 */
[----:B------:R-:W-:Y:S02]  /*4010*/  @P0 LOP3.LUT R8, R9, 0xffff, RZ, 0xc0, !PT ;  /* 0x0000ffff09080812 */ /* 0x000fe400078ec0ff */
[----:B------:R-:W-:Y:S02]  /*4020*/  @P0 R2UR UR6, R6 ;  /* 0x00000000060602ca */ /* 0x000fe400000e0000 */
[----:B------:R-:W-:Y:S02]  /*4030*/  PRMT R0, RZ, 0x654, R0 ;  /* 0x00000654ff007816 */ /* 0x000fe40000000000 */
[----:B------:R-:W-:Y:S02]  /*4040*/  @P0 R2UR UR5, R8 ;  /* 0x00000000080502ca */ /* 0x000fe400000e0000 */
[----:B------:R1:W-:Y:S03]  /*4050*/  SYNCS.ARRIVE.TRANS64.RED.A1T0 RZ, [R0+URZ], RZ ;  /* 0x000000ff00ff79a7 */ /* 0x0003e600081004ff */
[----:B------:R-:W-:Y:S04]  /*4060*/  @UP1 UMOV UR24, UR4 ;  /* 0x0000000400181c82 */ /* 0x000fe80008000000 */
[----:B------:R-:W-:Y:S04]  /*4070*/  @UP1 UMOV UR13, UR6 ;  /* 0x00000006000d1c82 */ /* 0x000fe80008000000 */
[----:B------:R-:W-:Y:S01]  /*4080*/  @UP1 UMOV UR7, UR5 ;  /* 0x0000000500071c82 */ /* 0x000fe20008000000 */
[----:B------:R-:W-:Y:S05]  /*4090*/  BRA.U !UP0, `(.L_x_75) ;  /* 0x0000000108a47547 */ /* 0x000fea000b800000 */
[----:B------:R-:W-:Y:S02]  /*40a0*/  UIMAD.WIDE.U32 UR10, UR7, UR31, URZ ;  /* 0x0000001f070a72a5 */ /* 0x000fe4000f8e00ff */
[----:B------:R-:W-:Y:S02]  /*40b0*/  UIMAD.WIDE.U32 UR18, UR13, UR28, URZ ;  /* 0x0000001c0d1272a5 */ /* 0x000fe4000f8e00ff */
[----:B------:R-:W-:Y:S02]  /*40c0*/  USEL UR4, UR25, UR27, !UP5 ;  /* 0x0000001b19047287 */ /* 0x000fe4000e800000 */
[----:B------:R-:W-:Y:S02]  /*40d0*/  USEL UR8, UR26, UR32, !UP6 ;  /* 0x000000201a087287 */ /* 0x000fe4000f000000 */
[----:B------:R-:W-:Y:S02]  /*40e0*/  UIMAD.WIDE.U32 UR20, UR4, UR14, URZ ;  /* 0x0000000e041472a5 */ /* 0x000fe4000f8e00ff */
[----:B------:R-:W-:Y:S01]  /*40f0*/  UIMAD.WIDE.U32 UR22, UR8, UR14, URZ ;  /* 0x0000000e081672a5 */ /* 0x000fe2000f8e00ff */
[----:B------:R-:W-:Y:S02]  /*4100*/  UMOV UR5, UR11 ;  /* 0x0000000b00057c82 */ /* 0x000fe40008000000 */
[----:B------:R-:W-:Y:S03]  /*4110*/  USHF.R.U32.HI UR6, URZ, UR35, UR5 ;  /* 0x00000023ff067299 */ /* 0x000fe60008011605 */
[----:B------:R-:W-:Y:S01]  /*4120*/  UMOV UR5, UR19 ;  /* 0x0000001300057c82 */ /* 0x000fe20008000000 */
[----:B------:R-:W-:Y:S02]  /*4130*/  USEL UR6, UR7, UR6, !UP5 ;  /* 0x0000000607067287 */ /* 0x000fe4000e800000 */
[----:B------:R-:W-:Y:S02]  /*4140*/  USHF.R.U32.HI UR9, URZ, UR29, UR5 ;  /* 0x0000001dff097299 */ /* 0x000fe40008011605 */
[----:B------:R-:W-:Y:S01]  /*4150*/  UIMAD.WIDE.U32 UR10, UR6, UR14, URZ ;  /* 0x0000000e060a72a5 */ /* 0x000fe2000f8e00ff */
[----:B------:R-:W-:Y:S02]  /*4160*/  UMOV UR5, UR21 ;  /* 0x0000001500057c82 */ /* 0x000fe40008000000 */
[----:B------:R-:W-:Y:S03]  /*4170*/  @UP4 USHF.R.U32.HI UR4, URZ, UR15, UR5 ;  /* 0x0000000fff044299 */ /* 0x000fe60008011605 */
[----:B------:R-:W-:Y:S01]  /*4180*/  UMOV UR5, UR23 ;  /* 0x0000001700057c82 */ /* 0x000fe20008000000 */
[----:B------:R-:W-:Y:S02]  /*4190*/  UIMAD UR4, UR40, UR4, URZ ;  /* 0x00000004280472a4 */ /* 0x000fe4000f8e02ff */
[----:B------:R-:W-:Y:S02]  /*41a0*/  @UP4 USHF.R.U32.HI UR8, URZ, UR15, UR5 ;  /* 0x0000000fff084299 */ /* 0x000fe40008011605 */
[----:B------:R-:W-:Y:S02]  /*41b0*/  USEL UR5, UR13, UR9, !UP6 ;  /* 0x000000090d057287 */ /* 0x000fe4000f000000 */
[----:B------:R-:W-:Y:S02]  /*41c0*/  UIMAD UR9, UR40, UR8, URZ ;  /* 0x00000008280972a4 */ /* 0x000fe4000f8e02ff */
[----:B------:R-:W-:Y:S03]  /*41d0*/  UISETP.GE.AND UP0, UPT, UR6, UR4, UPT ;  /* 0x000000040600728c */ /* 0x000fe6000bf06270 */
[----:B------:R-:W-:Y:S01]  /*41e0*/  UMOV UR4, UR11 ;  /* 0x0000000b00047c82 */ /* 0x000fe20008000000 */
[----:B------:R-:W-:Y:S02]  /*41f0*/  UISETP.GE.OR UP0, UPT, UR5, UR9, UP0 ;  /* 0x000000090500728c */ /* 0x000fe40008706670 */
[----:B------:R-:W-:Y:S02]  /*4200*/  USHF.R.U32.HI UR4, URZ, UR15, UR4 ;  /* 0x0000000fff047299 */ /* 0x000fe40008011604 */
[----:B------:R-:W-:Y:S02]  /*4210*/  UIMAD.WIDE.U32 UR10, UR5, UR14, URZ ;  /* 0x0000000e050a72a5 */ /* 0x000fe4000f8e00ff */
[----:B------:R-:W-:Y:S04]  /*4220*/  USEL UR12, UR6, UR4, !UP4 ;  /* 0x00000004060c7287 */ /* 0x000fe8000e000000 */
[----:B------:R-:W-:Y:S01]  /*4230*/  UIADD3 UR9, UPT, UPT, -UR12, URZ, URZ ;  /* 0x000000ff0c097290 */ /* 0x000fe2000fffe1ff */
[----:B------:R-:W-:Y:S02]  /*4240*/  @!UP0 UMOV UR4, UR11 ;  /* 0x0000000b00048c82 */ /* 0x000fe40008000000 */
[----:B------:R-:W-:Y:S02]  /*4250*/  @!UP0 USHF.R.U32.HI UR4, URZ, UR15, UR4 ;  /* 0x0000000fff048299 */ /* 0x000fe40008011604 */
[----:B------:R-:W-:Y:S02]  /*4260*/  UIMAD UR9, UR40, UR9, UR6 ;  /* 0x00000009280972a4 */ /* 0x000fe4000f8e0206 */
[----:B------:R-:W-:Y:S04]  /*4270*/  @!UP0 USEL UR4, UR5, UR4, !UP4 ;  /* 0x0000000405048287 */ /* 0x000fe8000e000000 */
[----:B------:R-:W-:Y:S02]  /*4280*/  @!UP0 UIMAD UR9, UR8, UR9, UR4 ;  /* 0x00000009080982a4 */ /* 0x000fe4000f8e0204 */
[----:B------:R-:W-:Y:S02]  /*4290*/  @!UP0 UIADD3 UR10, UPT, UPT, UR12, -UR4, URZ ;  /* 0x800000040c0a8290 */ /* 0x000fe4000fffe0ff */
[----:B------:R-:W-:Y:S02]  /*42a0*/  UIADD3 UR4, UPT, UPT, -UR5, URZ, URZ ;  /* 0x000000ff05047290 */ /* 0x000fe4000fffe1ff */
[----:B------:R-:W-:Y:S02]  /*42b0*/  UIADD3 UR8, UPT, UPT, -UR6, URZ, URZ ;  /* 0x000000ff06087290 */ /* 0x000fe4000fffe1ff */
[----:B------:R-:W-:Y:S02]  /*42c0*/  @!UP0 UIMAD UR6, UR10, UR40, UR5 ;  /* 0x000000280a0682a4 */ /* 0x000fe4000f8e0205 */
[----:B------:R-:W-:Y:S02]  /*42d0*/  UIMAD UR13, UR16, UR4, UR13 ;  /* 0x00000004100d72a4 */ /* 0x000fe4000f8e020d */
[----:B------:R-:W-:Y:S01]  /*42e0*/  UIMAD UR7, UR30, UR8, UR7 ;  /* 0x000000081e0772a4 */ /* 0x000fe2000f8e0207 */
[----:B------:R-:W-:Y:S02]  /*42f0*/  @!UP0 UMOV UR5, UR9 ;  /* 0x0000000900058c82 */ /* 0x000fe40008000000 */
[----:B------:R-:W-:Y:S02]  /*4300*/  UIMAD UR13, UR5, UR16, UR13 ;  /* 0x00000010050d72a4 */ /* 0x000fe4000f8e020d */
[----:B------:R-:W-:Y:S11]  /*4310*/  UIMAD UR7, UR6, UR30, UR7 ;  /* 0x0000001e060772a4 */ /* 0x000ff6000f8e0207 */
[----:B------:R-:W-:Y:S01]  /*4320*/  @!UPT UIADD3 URZ, UPT, UPT, URZ, URZ, URZ ;  /* 0x000000fffffff290 */ /* 0x000fe2000fffe0ff */
.L_x_75:
[----:B------:R-:W2:Y:S01]  /*4330*/  @!UP2 LDCU.128 UR20, c[0x0][0xb10] ;  /* 0x00016200ff14a7ac */ /* 0x000ea20008000c00 */
[C---:B----4-:R-:W-:Y:S02]  /*4340*/  ISETP.NE.U32.AND P1, PT, R4.reuse, RZ, PT ;  /* 0x000000ff0400720c */ /* 0x050fe40003f25070 */
[----:B------:R-:W-:Y:S02]  /*4350*/  ISETP.NE.U32.AND P0, PT, R4, RZ, PT ;  /* 0x000000ff0400720c */ /* 0x000fe40003f05070 */
[C---:B------:R-:W-:Y:S02]  /*4360*/  ISETP.NE.AND.EX P1, PT, R5.reuse, RZ, PT, P1 ;  /* 0x000000ff0500720c */ /* 0x040fe40003f25310 */
[----:B------:R-:W-:Y:S01]  /*4370*/  ISETP.NE.AND.EX P0, PT, R5, RZ, PT, P0 ;  /* 0x000000ff0500720c */ /* 0x000fe20003f05300 */
[----:B------:R-:W3:Y:S01]  /*4380*/  @!UP2 LDCU UR5, c[0x0][0xb0c] ;  /* 0x00016180ff05a7ac */ /* 0x000ee20008000800 */
[----:B------:R-:W-:Y:S01]  /*4390*/  SHF.L.U32 R6, R15, 0x1f, RZ ;  /* 0x0000001f0f067819 */ /* 0x000fe200000006ff */
[----:B--2---:R-:W-:Y:S07]  /*43a0*/  UIMAD.WIDE.U32 UR8, UR13, UR20, URZ ;  /* 0x000000140d0872a5 */ /* 0x004fee000f8e00ff */
[----:B------:R-:W-:Y:S01]  /*43b0*/  @!UP2 UMOV UR4, UR9 ;  /* 0x000000090004ac82 */ /* 0x000fe20008000000 */
[----:B---3--:R-:W-:Y:S02]  /*43c0*/  @!UP2 UISETP.NE.AND UP0, UPT, UR5, 0x1, UPT ;  /* 0x000000010500a88c */ /* 0x008fe4000bf05270 */
[----:B------:R-:W-:Y:S02]  /*43d0*/  @!UP2 USHF.R.U32.HI UR4, URZ, UR21, UR4 ;  /* 0x00000015ff04a299 */ /* 0x000fe40008011604 */
[----:B------:R-:W-:Y:S02]  /*43e0*/  UIMAD.WIDE.U32 UR8, UR7, UR23, URZ ;  /* 0x00000017070872a5 */ /* 0x000fe4000f8e00ff */
[----:B------:R-:W-:Y:S02]  /*43f0*/  @!UP2 USEL UR10, UR13, UR4, !UP0 ;  /* 0x000000040d0aa287 */ /* 0x000fe4000c000000 */
[----:B------:R-:W-:Y:S03]  /*4400*/  @!UP2 UISETP.NE.AND UP0, UPT, UR22, 0x1, UPT ;  /* 0x000000011600a88c */ /* 0x000fe6000bf05270 */
[----:B------:R-:W-:Y:S02]  /*4410*/  @!UP2 UMOV UR6, UR9 ;  /* 0x000000090006ac82 */ /* 0x000fe40008000000 */
[----:B------:R-:W2:Y:S02]  /*4420*/  @!UP2 LDCU UR4, c[0x0][0xb20] ;  /* 0x00016400ff04a7ac */ /* 0x000ea40008000800 */
[----:B--2---:R-:W-:Y:S04]  /*4430*/  @!UP2 USHF.R.U32.HI UR6, URZ, UR4, UR6 ;  /* 0x00000004ff06a299 */ /* 0x004fe80008011606 */
[----:B------:R-:W-:Y:S04]  /*4440*/  @!UP2 USEL UR6, UR7, UR6, !UP0 ;  /* 0x000000060706a287 */ /* 0x000fe8000c000000 */
[----:B------:R-:W-:Y:S02]  /*4450*/  @!UP2 UIADD3 UR4, UPT, UPT, -UR10, UR6, URZ ;  /* 0x000000060a04a290 */ /* 0x000fe4000fffe1ff */
[----:B------:R-:W-:Y:S02]  /*4460*/  @!UP2 UIADD3 UR6, UPT, UPT, UR10, -UR6, URZ ;  /* 0x800000060a06a290 */ /* 0x000fe4000fffe0ff */
[----:B------:R-:W-:Y:S02]  /*4470*/  @!UP2 UIMAD UR13, UR4, UR5, UR13 ;  /* 0x00000005040da2a4 */ /* 0x000fe4000f8e020d */
[----:B------:R-:W-:Y:S01]  /*4480*/  @!UP2 UIMAD UR7, UR6, UR22, UR7 ;  /* 0x000000160607a2a4 */ /* 0x000fe2000f8e0207 */
[----:B------:R-:W-:Y:S11]  /*4490*/  BRA.U UP3, `(.L_x_76) ;  /* 0x0000000103107547 */ /* 0x000ff6000b800000 */
[----:B------:R-:W-:Y:S04]  /*44a0*/  MOV R7, UR34 ;  /* 0x0000002200077c02 */ /* 0x000fe80008000f00 */
[----:B------:R-:W-:Y:S04]  /*44b0*/  SHF.L.U32 R7, R7, 0x1f, RZ ;  /* 0x0000001f07077819 */ /* 0x000fe800000006ff */
[----:B------:R-:W2:Y:S02]  /*44c0*/  SYNCS.PHASECHK.TRANS64.TRYWAIT P2, [UR17+0x48], R7 ;  /* 0x00004807ff0075a7 */ /* 0x000ea40008041111 */
[----:B--2---:R-:W-:Y:S05]  /*44d0*/  @!P2 BRA `(.L_x_77) ;  /* 0x000000280024a947 */ /* 0x004fea0003800000 */
.L_x_76:
[----:B------:R-:W-:Y:S05]  /*44e0*/  @!P1 BRA `(.L_x_78) ;  /* 0x0000000000309947 */ /* 0x000fea0003800000 */
[----:B------:R-:W-:Y:S01]  /*44f0*/  ISETP.NE.U32.AND P1, PT, R2, RZ, PT ;  /* 0x000000ff0200720c */ /* 0x000fe20003f25070 */
[----:B------:R-:W2:Y:S01]  /*4500*/  LDCU.64 UR4, c[0x0][0x358] ;  /* 0x00006b00ff0477ac */ /* 0x000ea20008000a00 */
[----:B------:R-:W-:Y:S02]  /*4510*/  IMAD.MOV.U32 R79, RZ, RZ, 0x1 ;  /* 0x00000001ff4f7424 */ /* 0x000fe400078e00ff */
[----:B------:R-:W-:Y:S11]  /*4520*/  ISETP.NE.AND.EX P1, PT, R3, RZ, PT, P1 ;  /* 0x000000ff0300720c */ /* 0x000ff60003f25310 */
[----:B------:R-:W-:Y:S02]  /*4530*/  @!UPT UIADD3 URZ, UPT, UPT, URZ, URZ, URZ ;  /* 0x000000fffffff290 */ /* 0x000fe4000fffe0ff */
[----:B------:R-:W3:Y:S01]  /*4540*/  @P1 LDC.64 R8, c[0x0][0x888] ;  /* 0x00022200ff081b82 */ /* 0x000ee20000000a00 */
[----:B-1----:R-:W-:Y:S04]  /*4550*/  @P1 IMAD R0, R4, UR36, RZ ;  /* 0x0000002404001c24 */ /* 0x002fe8000f8e02ff */
[----:B---3--:R-:W-:Y:S04]  /*4560*/  @P1 IMAD.WIDE R8, R0, 0x4, R8 ;  /* 0x0000000400081825 */ /* 0x008fe800078e0208 */
[----:B------:R-:W-:Y:S01]  /*4570*/  HFMA2 R0, -RZ, RZ, 0, 5.9604644775390625e-08 ;  /* 0x00000001ff007431 */ /* 0x000fe200000001ff */
[----:B--2--5:R2:W5:Y:S04]  /*4580*/  @P1 LDG.E R39, desc[UR4][R8.64] ;  /* 0x0000000408271981 */ /* 0x024568000c1e1900 */
[----:B------:R-:W-:Y:S01]  /*4590*/  @!P1 PRMT R79, R0, 0x7610, R79 ;  /* 0x00007610004f9816 */ /* 0x000fe2000000004f */
[----:B--2---:R-:W3:Y:S06]  /*45a0*/  @!P1 LDC R39, c[0x0][0x880] ;  /* 0x00022000ff279b82 */ /* 0x004eec0000000800 */
.L_x_78:
[----:B---3-5:R-:W-:Y:S01]  /*45b0*/  @!P0 FSETP.EQ.AND P1, PT, R39, RZ, PT ;  /* 0x000000ff2700820b */ /* 0x028fe20003f22000 */
[----:B------:R-:W-:Y:S01]  /*45c0*/  @!UPT UIADD3 URZ, UPT, UPT, URZ, URZ, URZ ;  /* 0x000000fffffff290 */ /* 0x000fe2000fffe0ff */
[----:B------:R-:W-:Y:S11]  /*45d0*/  @!P0 BRA `(.L_x_79) ;  /* 0x0000000000188947 */ /* 0x000ff60003800000 */
[----:B------:R-:W-:Y:S02]  /*45e0*/  LOP3.LUT P0, RZ, R79, 0xff, RZ, 0xc0, !PT ;  /* 0x000000ff4fff7812 */ /* 0x000fe4000780c0ff */
[----:B------:R-:W-:Y:S04]  /*45f0*/  ISETP.NE.U32.AND P1, PT, R2, RZ, PT ;  /* 0x000000ff0200720c */ /* 0x000fe80003f25070 */
[----:B------:R-:W-:Y:S04]  /*4600*/  ISETP.NE.AND.EX P1, PT, R3, RZ, PT, P1 ;  /* 0x000000ff0300720c */ /* 0x000fe80003f25310 */
[----:B------:R-:W-:Y:S03]  /*4610*/  PLOP3.LUT P1, PT, P1, PT, PT, 0x8, 0x80 ;  /* 0x000000000080781c */ /* 0x000fe60000f2e170 */
[----:B------:R-:W-:Y:S11]  /*4620*/  @P0 FSETP.EQ.AND P1, PT, R39, RZ, PT ;  /* 0x000000ff2700020b */ /* 0x000ff60003f22000 */
[----:B------:R-:W-:Y:S02]  /*4630*/  @!UPT UIADD3 URZ, UPT, UPT, URZ, URZ, URZ ;  /* 0x000000fffffff290 */ /* 0x000fe4000fffe0ff */
.L_x_79:
[----:B------:R-:W2:Y:S01]  /*4640*/  SYNCS.PHASECHK.TRANS64.TRYWAIT P0, [UR17+0x38], R6 ;  /* 0x00003806ff0075a7 */ /* 0x000ea20008001111 */
[----:B------:R-:W-:Y:S02]  /*4650*/  ELECT P2, URZ, PT ;  /* 0x0000000000ff782f */ /* 0x000fe40003840000 */
[----:B------:R-:W-:Y:S01]  /*4660*/  IADD3 R14, PT, PT, R14, 0x1, RZ ;  /* 0x000000010e0e7810 */ /* 0x000fe20007ffe0ff */
[----:B--2---:R-:W-:Y:S10]  /*4670*/  @!P0 BRA `(.L_x_80) ;  /* 0x0000002400d48947 */ /* 0x004ff40003800000 */
.L_x_129:
[----:B------:R-:W-:Y:S01]  /*4680*/  PLOP3.LUT P1, PT, P1, P2, PT, 0xf2, 0x2f ;  /* 0x00000000002f781c */ /* 0x000fe20000f25e72 */
[----:B------:R-:W-:Y:S01]  /*4690*/  UMOV UR18, 0x0 ;  /* 0x0000000000127882 */ /* 0x000fe20000000000 */
[----:B------:R-:W-:Y:S01]  /*46a0*/  UMOV UR19, 0x10000000 ;  /* 0x1000000000137882 */ /* 0x000fe20000000000 */
[----:B------:R-:W-:Y:S01]  /*46b0*/  UMOV UR12, UR36 ;  /* 0x00000024000c7c82 */ /* 0x000fe20008000000 */
[----:B------:R-:W-:Y:S01]  /*46c0*/  LOP3.LUT R15, R15, 0x1, RZ, 0x3c, !PT ;  /* 0x000000010f0f7812 */ /* 0x000fe200078e3cff */
[----:B------:R-:W-:Y:S01]  /*46d0*/  UPLOP3.LUT UP3, UPT, UPT, UPT, UPT, 0x80, 0x8 ;  /* 0x000000000008789c */ /* 0x000fe20003f6f070 */
[----:B------:R-:W-:Y:S07]  /*46e0*/  UMOV UR36, UR24 ;  /* 0x0000001800247c82 */ /* 0x000fee0008000000 */
[----:B-1----:R-:W-:Y:S01]  /*46f0*/  @!P1 IADD3 R6, P0, PT, R16, 0x580, RZ ;  /* 0x0000058010069810 */ /* 0x002fe20007f1e0ff */
[----:B------:R-:W-:Y:S03]  /*4700*/  VOTEU.ALL UP0, P1 ;  /* 0x0000000000ff7886 */ /* 0x000fe60000800000 */
[----:B------:R-:W-:Y:S01]  /*4710*/  @!P1 R2UR UR5, R6 ;  /* 0x00000000060592ca */ /* 0x000fe200000e0000 */
[----:B------:R-:W-:Y:S01]  /*4720*/  @!P1 IMAD.X R0, RZ, RZ, R17, P0 ;  /* 0x000000ffff009224 */ /* 0x000fe200000e0611 */
[----:B------:R-:W-:Y:S01]  /*4730*/  @!UP0 USHF.L.U32 UR10, UR45, 0x6, URZ ;  /* 0x000000062d0a8899 */ /* 0x000fe200080006ff */
[----:B------:R-:W-:Y:S01]  /*4740*/  ISETP.NE.AND P0, PT, R14, 0x2, PT ;  /* 0x000000020e00780c */ /* 0x000fe20003f05270 */
[----:B------:R-:W-:Y:S02]  /*4750*/  @!UP0 USHF.L.U32 UR11, UR46, 0x6, URZ ;  /* 0x000000062e0b8899 */ /* 0x000fe400080006ff */
[----:B------:R-:W-:Y:S01]  /*4760*/  @!P1 R2UR UR4, R0 ;  /* 0x00000000000492ca */ /* 0x000fe200000e0000 */
[----:B------:R-:W-:Y:S01]  /*4770*/  @!UP0 UIADD3 UR8, UPT, UPT, UR17, 0x200, URZ ;  /* 0x0000020011088890 */ /* 0x000fe2000fffe0ff */
[----:B------:R-:W-:Y:S01]  /*4780*/  SEL R0, RZ, 0x1, P0 ;  /* 0x00000001ff007807 */ /* 0x000fe20000000000 */
[----:B------:R-:W-:Y:S01]  /*4790*/  @!UP0 UIADD3 UR9, UPT, UPT, UR17, 0x30, URZ ;  /* 0x0000003011098890 */ /* 0x000fe2000fffe0ff */
[----:B------:R-:W-:Y:S01]  /*47a0*/  SEL R14, R14, RZ, P0 ;  /* 0x000000ff0e0e7207 */ /* 0x000fe20000000000 */
[----:B------:R-:W-:Y:S01]  /*47b0*/  VOTEU.ALL UP0, P1 ;  /* 0x0000000000ff7886 */ /* 0x000fe20000800000 */
[----:B------:R-:W-:Y:S01]  /*47c0*/  LOP3.LUT R13, R13, R0, RZ, 0x3c, !PT ;  /* 0x000000000d0d7212 */ /* 0x000fe200078e3cff */
[----:B------:R-:W-:Y:S01]  /*47d0*/  IMAD.U32 R6, RZ, RZ, UR5 ;  /* 0x00000005ff067e24 */ /* 0x000fe2000f8e00ff */
[----:B------:R-:W-:Y:S02]  /*47e0*/  UIADD3 UR45, UPT, UPT, UR7, UR57, URZ ;  /* 0x00000039072d7290 */ /* 0x000fe4000fffe0ff */
[----:B------:R-:W-:Y:S03]  /*47f0*/  UIADD3 UR46, UPT, UPT, UR13, UR60, URZ ;  /* 0x0000003c0d2e7290 */ /* 0x000fe6000fffe0ff */
[----:B------:R-:W-:Y:S01]  /*4800*/  IMAD.U32 R7, RZ, RZ, UR4 ;  /* 0x00000004ff077e24 */ /* 0x000fe2000f8e00ff */
[----:B------:R-:W-:Y:S04]  /*4810*/  @!P1 R2UR UR4, R6 ;  /* 0x00000000060492ca */ /* 0x000fe800000e0000 */
[----:B------:R-:W-:Y:S11]  /*4820*/  @!P1 R2UR UR5, R7 ;  /* 0x00000000070592ca */ /* 0x000ff600000e0000 */
[----:B------:R-:W-:Y:S02]  /*4830*/  @!UPT UIADD3 URZ, UPT, UPT, URZ, URZ, URZ ;  /* 0x000000fffffff290 */ /* 0x000fe4000fffe0ff */
[----:B------:R2:W-:Y:S01]  /*4840*/  @!UP0 UTMALDG.3D [UR8], [UR4], desc[UR18] ;  /* 0x00001208040085b4 */ /* 0x0005e20008011000 */
[----:B------:R2:W-:Y:S01]  /*4850*/  @!P1 SYNCS.ARRIVE.TRANS64.RED.A0TR RZ, [UR17+0x30], R12 ;  /* 0x0000300cffff99a7 */ /* 0x0005e20008300411 */
[----:B------:R-:W-:Y:S01]  /*4860*/  SYNCS.ARRIVE.TRANS64.RED.A1T0 RZ, [UR48], RZ ;  /* 0x000000ffffff79a7 */ /* 0x000fe20008100430 */
[----:B------:R-:W-:Y:S05]  /*4870*/  BRA.U UP1, `(.L_x_81) ;  /* 0xfffffff5018c7547 */ /* 0x000fea000b83ffff */
[----:B------:R-:W-:Y:S07]  /*4880*/  MOV R0, UR17 ;  /* 0x0000001100007c02 */ /* 0x000fee0008000f00 */
.L_x_82:
[----:B-1----:R-:W-:-:S04]  /*4890*/  SHF.L.U32 R2, R15, 0x1f, RZ ;  /* 0x0000001f0f027819 */ /* 0x002fc800000006ff */
[----:B------:R1:W3:Y:S03]  /*48a0*/  SYNCS.PHASECHK.TRANS64.TRYWAIT P0, [R0+URZ+0x38], R2 ;  /* 0x00003802000075a7 */ /* 0x0002e600080011ff */
[----:B---3--:R-:W-:Y:S05]  /*48b0*/  @!P0 NANOSLEEP.SYNCS 0x989680 ;  /* 0x009896800000895d */ /* 0x008fea0003900000 */
[----:B------:R-:W3:Y:S02]  /*48c0*/  @!P0 SYNCS.PHASECHK.TRANS64 P0, [R0+URZ+0x38], R2 ;  /* 0x00003802000085a7 */ /* 0x000ee400080010ff */
[----:B--23--:R-:W-:Y:S05]  /*48d0*/  @P0 EXIT ;  /* 0x000000000000094d */ /* 0x00cfea0003800000 */
[----:B------:R-:W-:Y:S05]  /*48e0*/  BRA `(.L_x_82) ;  /* 0xfffffffc00e87947 */ /* 0x000fea000383ffff */
.L_x_73:
[----:B------:R-:W-:-:S06]  /*48f0*/  UISETP.GE.AND UP0, UPT, UR22, 0x4, UPT ;  /* 0x000000041600788c */ /* 0x000fcc000bf06270 */
[----:B------:R-:W-:-:S13]  /*4900*/  PLOP3.LUT P0, PT, PT, PT, UP0, 0x80, 0x8 ;  /* 0x000000000008781c */ /* 0x000fda0003f0f008 */
[----:B------:R-:W-:Y:S05]  /*4910*/  @!P0 EXIT ;  /* 0x000000000000894d */ /* 0x000fea0003800000 */
[----:B------:R-:W-:Y:S01]  /*4920*/  BAR.SYNC.DEFER_BLOCKING 0x6, 0xa0 ;  /* 0x0182800000007b1d */ /* 0x000fe20000010000 */
[C---:B------:R-:W-:Y:S02]  /*4930*/  IMAD.SHL.U32 R7, R76.reuse, 0x40, RZ ;  /* 0x000000404c077824 */ /* 0x040fe400078e00ff */
[----:B------:R-:W-:Y:S02]  /*4940*/  HFMA2 R81, -RZ, RZ, 0, 0 ;  /* 0x00000000ff517431 */ /* 0x000fe400000001ff */
[C---:B------:R-:W-:Y:S01]  /*4950*/  IMAD.SHL.U32 R4, R76.reuse, 0x20, RZ ;  /* 0x000000204c047824 */ /* 0x040fe200078e00ff */
[----:B------:R-:W-:Y:S01]  /*4960*/  CS2R R82, SRZ ;  /* 0x0000000000527805 */ /* 0x000fe2000001ff00 */
[----:B------:R-:W-:Y:S01]  /*4970*/  IMAD.SHL.U32 R6, R76, 0x2, RZ ;  /* 0x000000024c067824 */ /* 0x000fe200078e00ff */
[----:B------:R-:W-:Y:S01]  /*4980*/  UMOV UR44, 0x400 ;  /* 0x00000400002c7882 */ /* 0x000fe20000000000 */
[----:B------:R-:W-:Y:S01]  /*4990*/  LOP3.LUT R5, R7, 0x180, RZ, 0xc0, !PT ;  /* 0x0000018007057812 */ /* 0x000fe200078ec0ff */
[----:B------:R-:W-:Y:S01]  /*49a0*/  ULEA UR44, UR48, UR44, 0x18 ;  /* 0x0000002c302c7291 */ /* 0x000fe2000f8ec0ff */
[----:B------:R-:W-:Y:S01]  /*49b0*/  LOP3.LUT R4, R4, 0xc00, RZ, 0xc0, !PT ;  /* 0x00000c0004047812 */ /* 0x000fe200078ec0ff */
[----:B------:R-:W1:Y:S01]  /*49c0*/  LDC.64 R72, c[0x0][0x888] ;  /* 0x00022200ff487b82 */ /* 0x000e620000000a00 */
[----:B------:R-:W-:Y:S01]  /*49d0*/  LOP3.LUT R6, R5, 0x20, R6, 0xf8, !PT ;  /* 0x0000002005067812 */ /* 0x000fe200078ef806 */
[----:B------:R-:W-:Y:S01]  /*49e0*/  IMAD.SHL.U32 R5, R76, 0x8, RZ ;  /* 0x000000084c057824 */ /* 0x000fe200078e00ff */
[----:B------:R-:W-:Y:S01]  /*49f0*/  LOP3.LUT R4, R4, 0x40, R7, 0xf8, !PT ;  /* 0x0000004004047812 */ /* 0x000fe200078ef807 */
[----:B------:R-:W-:Y:S01]  /*4a00*/  IMAD.U32 R37, R76, 0x10000, RZ ;  /* 0x000100004c257824 */ /* 0x000fe200078e00ff */
[----:B------:R-:W-:Y:S01]  /*4a10*/  UIADD3 UR4, UPT, UPT, UR44, 0x1200, URZ ;  /* 0x000012002c047890 */ /* 0x000fe2000fffe0ff */
[----:B------:R-:W-:Y:S01]  /*4a20*/  IMAD.MOV.U32 R36, RZ, RZ, RZ ;  /* 0x000000ffff247224 */ /* 0x000fe200078e00ff */
[----:B------:R-:W-:Y:S01]  /*4a30*/  LOP3.LUT R5, R6, 0x30, R5, 0x78, !PT ;  /* 0x0000003006057812 */ /* 0x000fe200078e7805 */
[----:B------:R-:W2:Y:S01]  /*4a40*/  LDC.64 R74, c[0x0][0x890] ;  /* 0x00022400ff4a7b82 */ /* 0x000ea20000000a00 */
[----:B------:R-:W-:Y:S01]  /*4a50*/  LOP3.LUT R4, R4, 0x200, R7, 0xf8, !PT ;  /* 0x0000020004047812 */ /* 0x000fe200078ef807 */
[----:B------:R-:W-:Y:S01]  /*4a60*/  IMAD.MOV.U32 R84, RZ, RZ, RZ ;  /* 0x000000ffff547224 */ /* 0x000fe200078e00ff */
[----:B------:R-:W-:Y:S01]  /*4a70*/  LOP3.LUT R37, R37, 0x600000, RZ, 0xc0, !PT ;  /* 0x0060000025257812 */ /* 0x000fe200078ec0ff */
[----:B------:R-:W-:Y:S01]  /*4a80*/  IMAD.U32 R85, RZ, RZ, UR4 ;  /* 0x00000004ff557e24 */ /* 0x000fe2000f8e00ff */
[----:B------:R-:W-:Y:S01]  /*4a90*/  LOP3.LUT R78, R4, R5, RZ, 0xfc, !PT ;  /* 0x00000005044e7212 */ /* 0x000fe200078efcff */
[----:B------:R-:W3:Y:S01]  /*4aa0*/  LDS R0, [UR44+0x100] ;  /* 0x0001002cff007984 */ /* 0x000ee20008000800 */
[----:B------:R-:W-:Y:S01]  /*4ab0*/  IMAD.SHL.U32 R4, R76, 0x10, RZ ;  /* 0x000000104c047824 */ /* 0x000fe200078e00ff */
[----:B------:R-:W4:Y:S01]  /*4ac0*/  LDC.64 R70, c[0x0][0x8b0] ;  /* 0x00022c00ff467b82 */ /* 0x000f220000000a00 */
[----:B------:R-:W-:Y:S01]  /*4ad0*/  IADD3 R77, PT, PT, R78, UR44, RZ ;  /* 0x0000002c4e4d7c10 */ /* 0x000fe2000fffe0ff */
[----:B------:R-:W1:Y:S02]  /*4ae0*/  LDCU UR50, c[0x0][0x370] ;  /* 0x00006e00ff3277ac */ /* 0x000e640008000800 */
[----:B------:R-:W-:Y:S01]  /*4af0*/  LOP3.LUT R4, R4, 0x20, RZ, 0xc0, !PT ;  /* 0x0000002004047812 */ /* 0x000fe200078ec0ff */
[----:B------:R-:W1:Y:S03]  /*4b00*/  LDCU.64 UR62, c[0x0][0x348] ;  /* 0x00006900ff3e77ac */ /* 0x000e660008000a00 */
[----:B------:R-:W1:Y:S01]  /*4b10*/  LDC.64 R68, c[0x0][0x8a8] ;  /* 0x00022a00ff447b82 */ /* 0x000e620000000a00 */
[----:B------:R-:W-:Y:S01]  /*4b20*/  IADD3 R77, PT, PT, -R4, 0x200, R77 ;  /* 0x00000200044d7810 */ /* 0x000fe20007ffe14d */
[----:B------:R-:W1:Y:S01]  /*4b30*/  LDCU UR41, c[0x0][0xb0c] ;  /* 0x00016180ff2977ac */ /* 0x000e620008000800 */
[----:B------:R-:W1:Y:S01]  /*4b40*/  LDCU UR39, c[0x0][0xb30] ;  /* 0x00016600ff2777ac */ /* 0x000e620008000800 */
[----:B------:R-:W1:Y:S01]  /*4b50*/  LDCU.64 UR58, c[0x0][0x888] ;  /* 0x00011100ff3a77ac */ /* 0x000e620008000a00 */
[----:B------:R-:W1:Y:S01]  /*4b60*/  LDCU.64 UR42, c[0x0][0xb28] ;  /* 0x00016500ff2a77ac */ /* 0x000e620008000a00 */
[----:B------:R-:W1:Y:S01]  /*4b70*/  LDCU.128 UR52, c[0x0][0xb10] ;  /* 0x00016200ff3477ac */ /* 0x000e620008000c00 */
[----:B------:R-:W1:Y:S01]  /*4b80*/  LDCU UR49, c[0x0][0x374] ;  /* 0x00006e80ff3177ac */ /* 0x000e620008000800 */
[----:B------:R-:W-:Y:S01]  /*4b90*/  UIADD3 UR56, UPT, UPT, UR44, 0x200, URZ ;  /* 0x000002002c387890 */ /* 0x000fe2000fffe0ff */
[----:B---3--:R-:W-:-:S11]  /*4ba0*/  IMAD.IADD R37, R0, 0x1, R37 ;  /* 0x0000000100257824 */ /* 0x008fd600078e0225 */
.L_x_100:
[----:B------:R-:W-:Y:S02]  /*4bb0*/  LEA R3, R81, UR44, 0x3 ;  /* 0x0000002c51037c11 */ /* 0x000fe4000f8e18ff */
[----:B------:R-:W-:Y:S02]  /*4bc0*/  SHF.L.U32 R0, R83, 0x1f, RZ ;  /* 0x0000001f53007819 */ /* 0x000fe400000006ff */
[----:B-1----:R-:W-:Y:S02]  /*4bd0*/  LEA R4, R81, UR44, 0x4 ;  /* 0x0000002c51047c11 */ /* 0x002fe4000f8e20ff */
[----:B------:R-:W3:Y:S02]  /*4be0*/  SYNCS.PHASECHK.TRANS64.TRYWAIT P0, [R3+URZ+0x50], R0 ;  /* 0x00005000030075a7 */ /* 0x000ee400080011ff */
[----:B--23--:R-:W-:Y:S05]  /*4bf0*/  @!P0 BRA `(.L_x_83) ;  /* 0x00000020008c8947 */ /* 0x00cfea0003800000 */
.L_x_130:
[----:B------:R-:W1:Y:S01]  /*4c00*/  LDS.128 R4, [R4+0xe0] ;  /* 0x0000e00004047984 */ /* 0x000e620000000c00 */
[----:B------:R-:W-:Y:S01]  /*4c10*/  UISETP.GE.AND UP0, UPT, UR40, 0x1, UPT ;  /* 0x000000012800788c */ /* 0x000fe2000bf06270 */
[----:B------:R-:W-:Y:S01]  /*4c20*/  @!PT LDS RZ, [RZ] ;  /* 0x00000000fffff984 */ /* 0x000fe20000000800 */
[----:B------:R-:W-:Y:S01]  /*4c30*/  @!PT LDS RZ, [RZ] ;  /* 0x00000000fffff984 */ /* 0x000fe20000000800 */
[----:B------:R-:W-:Y:S01]  /*4c40*/  @!PT LDS RZ, [RZ] ;  /* 0x00000000fffff984 */ /* 0x000fe20000000800 */
[----:B------:R-:W-:Y:S01]  /*4c50*/  @!PT LDS RZ, [RZ] ;  /* 0x00000000fffff984 */ /* 0x000fe20000000800 */
[----:B------:R2:W-:Y:S06]  /*4c60*/  MEMBAR.ALL.CTA ;  /* 0x0000000000007992 */ /* 0x0005ec0000008000 */
[----:B--2---:R-:W2:Y:S01]  /*4c70*/  FENCE.VIEW.ASYNC.S ;  /* 0x00000000000073c6 */ /* 0x004ea20000000000 */
[----:B-1----:R-:W-:Y:S11]  /*4c80*/  LOP3.LUT P0, RZ, R6, 0x1, RZ, 0xc0, !PT ;  /* 0x0000000106ff7812 */ /* 0x002ff6000780c0ff */
[----:B------:R-:W-:Y:S02]  /*4c90*/  @!UPT UIADD3 URZ, UPT, UPT, URZ, URZ, URZ ;  /* 0x000000fffffff290 */ /* 0x000fe4000fffe0ff */
[----:B--2---:R-:W-:Y:S01]  /*4ca0*/  VOTEU.ANY UP1, P0 ;  /* 0x0000000000ff7886 */ /* 0x004fe20000020100 */
[----:B------:R-:W-:Y:S01]  /*4cb0*/  PLOP3.LUT P0, PT, PT, PT, UP1, 0x80, 0x8 ;  /* 0x000000000008781c */ /* 0x000fe20003f0f018 */
[----:B------:R-:W-:Y:S11]  /*4cc0*/  UP2UR UR47, UPR, URZ, 0x2 ;  /* 0x00000002ff2f7883 */ /* 0x000ff60008000000 */
[----:B------:R-:W-:Y:S01]  /*4cd0*/  @!UPT UIADD3 URZ, UPT, UPT, URZ, URZ, URZ ;  /* 0x000000fffffff290 */ /* 0x000fe2000fffe0ff */
[----:B---3--:R-:W-:Y:S02]  /*4ce0*/  @P0 SHF.R.U32.HI R0, RZ, 0x10, R5 ;  /* 0x00000010ff000819 */ /* 0x008fe40000011605 */
        /* <DEDUP_REMOVED lines=12> */
[----:B------:R-:W2:Y:S01]  /*4db0*/  LDCU UR12, c[0x0][0xb20] ;  /* 0x00016400ff0c77ac */ /* 0x000ea20008000800 */
[----:B------:R-:W-:Y:S02]  /*4dc0*/  UIMAD.WIDE.U32 UR4, UR49, UR55, URZ ;  /* 0x00000037310472a5 */ /* 0x000fe4000f8e00ff */
[----:B------:R-:W-:Y:S02]  /*4dd0*/  UIMAD.WIDE.U32 UR6, UR50, UR52, URZ ;  /* 0x00000034320672a5 */ /* 0x000fe4000f8e00ff */
[----:B------:R-:W-:Y:S02]  /*4de0*/  UISETP.NE.AND UP0, UPT, UR54, 0x1, UPT ;  /* 0x000000013600788c */ /* 0x000fe4000bf05270 */
[----:B------:R-:W-:Y:S02]  /*4df0*/  UIMAD.WIDE.U32 UR8, UR37, UR55, URZ ;  /* 0x00000037250872a5 */ /* 0x000fe4000f8e00ff */
[----:B------:R-:W-:Y:S02]  /*4e00*/  UIMAD.WIDE.U32 UR10, UR38, UR52, URZ ;  /* 0x00000034260a72a5 */ /* 0x000fe4000f8e00ff */
[----:B------:R-:W-:Y:S02]  /*4e10*/  UISETP.NE.AND UP1, UPT, UR41, 0x1, UPT ;  /* 0x000000012900788c */ /* 0x000fe4000bf25270 */
[----:B------:R-:W-:Y:S01]  /*4e20*/  UISETP.NE.AND UP2, UPT, UR40, 0x1, UPT ;  /* 0x000000012800788c */ /* 0x000fe2000bf45270 */
[----:B------:R-:W-:Y:S02]  /*4e30*/  UMOV UR4, UR5 ;  /* 0x0000000500047c82 */ /* 0x000fe40008000000 */
[----:B--2---:R-:W-:Y:S03]  /*4e40*/  USHF.R.U32.HI UR5, URZ, UR12, UR4 ;  /* 0x0000000cff057299 */ /* 0x004fe60008011604 */
[----:B------:R-:W-:Y:S02]  /*4e50*/  UMOV UR4, UR7 ;  /* 0x0000000700047c82 */ /* 0x000fe40008000000 */
[----:B------:R-:W-:Y:S02]  /*4e60*/  USHF.R.U32.HI UR7, URZ, UR53, UR4 ;  /* 0x00000035ff077299 */ /* 0x000fe40008011604 */
[----:B------:R-:W-:Y:S02]  /*4e70*/  USEL UR4, UR49, UR5, !UP0 ;  /* 0x0000000531047287 */ /* 0x000fe4000c000000 */
[----:B------:R-:W-:Y:S01]  /*4e80*/  USEL UR7, UR50, UR7, !UP1 ;  /* 0x0000000732077287 */ /* 0x000fe2000c800000 */
[----:B------:R-:W-:Y:S01]  /*4e90*/  UMOV UR5, UR9 ;  /* 0x0000000900057c82 */ /* 0x000fe20008000000 */
[----:B------:R-:W-:Y:S02]  /*4ea0*/  UIMAD.WIDE.U32 UR8, UR4, UR42, URZ ;  /* 0x0000002a040872a5 */ /* 0x000fe4000f8e00ff */
[----:B------:R-:W-:Y:S03]  /*4eb0*/  USHF.R.U32.HI UR6, URZ, UR12, UR5 ;  /* 0x0000000cff067299 */ /* 0x000fe60008011605 */
[----:B------:R-:W-:Y:S01]  /*4ec0*/  UMOV UR5, UR11 ;  /* 0x0000000b00057c82 */ /* 0x000fe20008000000 */
[----:B------:R-:W-:Y:S02]  /*4ed0*/  UIMAD.WIDE.U32 UR10, UR7, UR42, URZ ;  /* 0x0000002a070a72a5 */ /* 0x000fe4000f8e00ff */
[----:B------:R-:W-:Y:S02]  /*4ee0*/  USHF.R.U32.HI UR12, URZ, UR53, UR5 ;  /* 0x00000035ff0c7299 */ /* 0x000fe40008011605 */
[----:B------:R-:W-:Y:S01]  /*4ef0*/  USEL UR6, UR37, UR6, !UP0 ;  /* 0x0000000625067287 */ /* 0x000fe2000c000000 */
[----:B------:R-:W-:Y:S02]  /*4f00*/  UMOV UR5, UR9 ;  /* 0x0000000900057c82 */ /* 0x000fe40008000000 */
[----:B------:R-:W-:Y:S01]  /*4f10*/  UMOV UR10, UR11 ;  /* 0x0000000b000a7c82 */ /* 0x000fe20008000000 */
[----:B------:R-:W-:Y:S02]  /*4f20*/  @UP2 USHF.R.U32.HI UR4, URZ, UR43, UR5 ;  /* 0x0000002bff042299 */ /* 0x000fe40008011605 */
[----:B------:R-:W-:Y:S02]  /*4f30*/  @UP2 USHF.R.U32.HI UR7, URZ, UR43, UR10 ;  /* 0x0000002bff072299 */ /* 0x000fe4000801160a */
[----:B------:R-:W-:Y:S02]  /*4f40*/  UIMAD UR4, UR40, UR4, URZ ;  /* 0x00000004280472a4 */ /* 0x000fe4000f8e02ff */
[----:B------:R-:W-:Y:S02]  /*4f50*/  UIMAD.WIDE.U32 UR10, UR6, UR42, URZ ;  /* 0x0000002a060a72a5 */ /* 0x000fe4000f8e00ff */
[----:B------:R-:W-:Y:S02]  /*4f60*/  USEL UR5, UR38, UR12, !UP1 ;  /* 0x0000000c26057287 */ /* 0x000fe4000c800000 */
[----:B------:R-:W-:Y:S02]  /*4f70*/  UIMAD UR8, UR40, UR7, URZ ;  /* 0x00000007280872a4 */ /* 0x000fe4000f8e02ff */
[----:B------:R-:W-:Y:S03]  /*4f80*/  UISETP.GE.AND UP0, UPT, UR6, UR4, UPT ;  /* 0x000000040600728c */ /* 0x000fe6000bf06270 */
[----:B------:R-:W-:Y:S01]  /*4f90*/  UMOV UR4, UR11 ;  /* 0x0000000b00047c82 */ /* 0x000fe20008000000 */
[----:B------:R-:W-:Y:S02]  /*4fa0*/  UISETP.GE.OR UP0, UPT, UR5, UR8, UP0 ;  /* 0x000000080500728c */ /* 0x000fe40008706670 */
[----:B------:R-:W-:Y:S02]  /*4fb0*/  USHF.R.U32.HI UR4, URZ, UR43, UR4 ;  /* 0x0000002bff047299 */ /* 0x000fe40008011604 */
[----:B------:R-:W-:Y:S02]  /*4fc0*/  UIMAD.WIDE.U32 UR8, UR5, UR42, URZ ;  /* 0x0000002a050872a5 */ /* 0x000fe4000f8e00ff */
[----:B------:R-:W-:Y:S02]  /*4fd0*/  USEL UR11, UR6, UR4, !UP2 ;  /* 0x00000004060b7287 */ /* 0x000fe4000d000000 */
[----:B------:R-:W-:Y:S02]  /*4fe0*/  UIADD3 UR8, UPT, UPT, -UR5, URZ, URZ ;  /* 0x000000ff05087290 */ /* 0x000fe4000fffe1ff */
[----:B------:R-:W-:Y:S01]  /*4ff0*/  UIADD3 UR10, UPT, UPT, -UR11, URZ, URZ ;  /* 0x000000ff0b0a7290 */ /* 0x000fe2000fffe1ff */
[----:B------:R-:W-:Y:S01]  /*5000*/  @!UP0 UMOV UR4, UR9 ;  /* 0x0000000900048c82 */ /* 0x000fe20008000000 */
[----:B------:R-:W-:Y:S02]  /*5010*/  UIADD3 UR9, UPT, UPT, -UR6, URZ, URZ ;  /* 0x000000ff06097290 */ /* 0x000fe4000fffe1ff */
[----:B------:R-:W-:Y:S02]  /*5020*/  @!UP0 USHF.R.U32.HI UR4, URZ, UR43, UR4 ;  /* 0x0000002bff048299 */ /* 0x000fe40008011604 */
[----:B------:R-:W-:Y:S02]  /*5030*/  UIMAD UR10, UR40, UR10, UR6 ;  /* 0x0000000a280a72a4 */ /* 0x000fe4000f8e0206 */
[----:B------:R-:W-:Y:S04]  /*5040*/  @!UP0 USEL UR4, UR5, UR4, !UP2 ;  /* 0x0000000405048287 */ /* 0x000fe8000d000000 */
[----:B------:R-:W-:Y:S02]  /*5050*/  @!UP0 UIMAD UR10, UR7, UR10, UR4 ;  /* 0x0000000a070a82a4 */ /* 0x000fe4000f8e0204 */
[----:B------:R-:W-:Y:S02]  /*5060*/  @!UP0 UIADD3 UR11, UPT, UPT, UR11, -UR4, URZ ;  /* 0x800000040b0b8290 */ /* 0x000fe4000fffe0ff */
[----:B------:R-:W-:Y:S02]  /*5070*/  UIMAD UR7, UR41, UR8, UR38 ;  /* 0x00000008290772a4 */ /* 0x000fe4000f8e0226 */
[----:B------:R-:W-:Y:S02]  /*5080*/  @!UP0 UIMAD UR6, UR11, UR40, UR5 ;  /* 0x000000280b0682a4 */ /* 0x000fe4000f8e0205 */
[----:B------:R-:W-:Y:S01]  /*5090*/  UIMAD UR4, UR54, UR9, UR37 ;  /* 0x00000009360472a4 */ /* 0x000fe2000f8e0225 */
[----:B------:R-:W-:Y:S02]  /*50a0*/  @!UP0 UMOV UR5, UR10 ;  /* 0x0000000a00058c82 */ /* 0x000fe40008000000 */
[----:B------:R-:W-:Y:S02]  /*50b0*/  UIMAD UR38, UR5, UR41, UR7 ;  /* 0x00000029052672a4 */ /* 0x000fe4000f8e0207 */
[----:B------:R-:W-:Y:S11]  /*50c0*/  UIMAD UR37, UR6, UR54, UR4 ;  /* 0x00000036062572a4 */ /* 0x000ff6000f8e0204 */
[----:B------:R-:W-:Y:S01]  /*50d0*/  @!UPT UIADD3 URZ, UPT, UPT, URZ, URZ, URZ ;  /* 0x000000fffffff290 */ /* 0x000fe2000fffe0ff */
.L_x_84:
[----:B------:R-:W-:Y:S01]  /*50e0*/  UISETP.NE.AND UP0, UPT, UR39, 0x1, UPT ;  /* 0x000000012700788c */ /* 0x000fe2000bf05270 */
[----:B------:R-:W-:Y:S10]  /*50f0*/  IADD3 R81, PT, PT, R81, 0x1, RZ ;  /* 0x0000000151517810 */ /* 0x000ff40007ffe0ff */
[----:B------:R-:W2:Y:S01]  /*5100*/  @!UP0 LDCU.128 UR12, c[0x0][0xb10] ;  /* 0x00016200ff0c87ac */ /* 0x000ea20008000c00 */
[----:B------:R-:W3:Y:S01]  /*5110*/  @!UP0 LDCU UR5, c[0x0][0xb0c] ;  /* 0x00016180ff0587ac */ /* 0x000ee20008000800 */
[----:B------:R-:W4:Y:S01]  /*5120*/  @!UP0 LDCU UR10, c[0x0][0xb20] ;  /* 0x00016400ff0a87ac */ /* 0x000f220008000800 */
[----:B--2---:R-:W-:Y:S02]  /*5130*/  UIMAD.WIDE.U32 UR8, UR38, UR12, URZ ;  /* 0x0000000c260872a5 */ /* 0x004fe4000f8e00ff */
[----:B------:R-:W-:Y:S02]  /*5140*/  UIMAD.WIDE.U32 UR6, UR37, UR15, URZ ;  /* 0x0000000f250672a5 */ /* 0x000fe4000f8e00ff */
[----:B------:R-:W-:Y:S03]  /*5150*/  @!UP0 UISETP.NE.AND UP1, UPT, UR14, 0x1, UPT ;  /* 0x000000010e00888c */ /* 0x000fe6000bf25270 */
[----:B------:R-:W-:Y:S01]  /*5160*/  @!UP0 UMOV UR4, UR9 ;  /* 0x0000000900048c82 */ /* 0x000fe20008000000 */
[----:B---3--:R-:W-:Y:S02]  /*5170*/  @!UP0 UISETP.NE.AND UP2, UPT, UR5, 0x1, UPT ;  /* 0x000000010500888c */ /* 0x008fe4000bf45270 */
[----:B------:R-:W-:Y:S01]  /*5180*/  @!UP0 USHF.R.U32.HI UR4, URZ, UR13, UR4 ;  /* 0x0000000dff048299 */ /* 0x000fe20008011604 */
[----:B------:R-:W-:Y:S02]  /*5190*/  @!UP0 UMOV UR6, UR7 ;  /* 0x0000000700068c82 */ /* 0x000fe40008000000 */
[----:B----4-:R-:W-:Y:S02]  /*51a0*/  @!UP0 USHF.R.U32.HI UR6, URZ, UR10, UR6 ;  /* 0x0000000aff068299 */ /* 0x010fe40008011606 */
[----:B------:R-:W-:Y:S02]  /*51b0*/  @!UP0 USEL UR7, UR38, UR4, !UP2 ;  /* 0x0000000426078287 */ /* 0x000fe4000d000000 */
[----:B------:R-:W-:Y:S04]  /*51c0*/  @!UP0 USEL UR6, UR37, UR6, !UP1 ;  /* 0x0000000625068287 */ /* 0x000fe8000c800000 */
[----:B------:R-:W-:Y:S02]  /*51d0*/  @!UP0 UIADD3 UR4, UPT, UPT, -UR7, UR6, URZ ;  /* 0x0000000607048290 */ /* 0x000fe4000fffe1ff */
[----:B------:R-:W-:Y:S02]  /*51e0*/  @!UP0 UIADD3 UR6, UPT, UPT, UR7, -UR6, URZ ;  /* 0x8000000607068290 */ /* 0x000fe4000fffe0ff */
[----:B------:R-:W-:Y:S02]  /*51f0*/  @!UP0 UIMAD UR38, UR4, UR5, UR38 ;  /* 0x00000005042682a4 */ /* 0x000fe4000f8e0226 */
[----:B------:R-:W-:Y:S02]  /*5200*/  @!UP0 UIMAD UR37, UR6, UR14, UR37 ;  /* 0x0000000e062582a4 */ /* 0x000fe4000f8e0225 */
[----:B------:R-:W-:Y:S09]  /*5210*/  ULOP3.LUT UP0, URZ, UR56, 0x1b0, URZ, 0xc0, !UPT ;  /* 0x000001b038ff7892 */ /* 0x000ff2000f80c0ff */
[----:B------:R-:W-:Y:S05]  /*5220*/  BRA.U !UP0, `(.L_x_85) ;  /* 0x0000000108407547 */ /* 0x000fea000b800000 */
[----:B------:R-:W2:Y:S01]  /*5230*/  LDCU.64 UR8, c[0x4][0x80] ;  /* 0x01001000ff0877ac */ /* 0x000ea20008000a00 */
[----:B------:R-:W-:Y:S01]  /*5240*/  MOV R3, 0x0 ;  /* 0x0000000000037802 */ /* 0x000fe20000000f00 */
[----:B------:R-:W-:Y:S02]  /*5250*/  HFMA2 R12, -RZ, RZ, 0, 5.9604644775390625e-08 ;  /* 0x00000001ff0c7431 */ /* 0x000fe400000001ff */
[----:B------:R-:W-:Y:S02]  /*5260*/  IMAD.MOV.U32 R8, RZ, RZ, 0x70 ;  /* 0x00000070ff087424 */ /* 0x000fe400078e00ff */
[----:B------:R-:W-:Y:S01]  /*5270*/  IMAD.MOV.U32 R13, RZ, RZ, RZ ;  /* 0x000000ffff0d7224 */ /* 0x000fe200078e00ff */
[----:B------:R-:W3:Y:S01]  /*5280*/  LDCU.64 UR6, c[0x4][0x88] ;  /* 0x01001100ff0677ac */ /* 0x000ee20008000a00 */
[----:B------:R-:W4:Y:S01]  /*5290*/  LDC.64 R2, c[0x4][R3] ;  /* 0x0100000003027b82 */ /* 0x000f220000000a00 */
[----:B------:R-:W1:Y:S01]  /*52a0*/  LDCU.64 UR4, c[0x4][0x8] ;  /* 0x01000100ff0477ac */ /* 0x000e620008000a00 */
[----:B--2---:R-:W-:Y:S01]  /*52b0*/  MOV R5, UR9 ;  /* 0x0000000900057c02 */ /* 0x004fe20008000f00 */
[----:B------:R-:W-:Y:S01]  /*52c0*/  IMAD.U32 R4, RZ, RZ, UR8 ;  /* 0x00000008ff047e24 */ /* 0x000fe2000f8e00ff */
[----:B---3--:R-:W-:Y:S01]  /*52d0*/  MOV R7, UR7 ;  /* 0x0000000700077c02 */ /* 0x008fe20008000f00 */
[----:B------:R-:W-:Y:S01]  /*52e0*/  IMAD.U32 R6, RZ, RZ, UR6 ;  /* 0x00000006ff067e24 */ /* 0x000fe2000f8e00ff */
[----:B-1----:R-:W-:Y:S01]  /*52f0*/  MOV R11, UR5 ;  /* 0x00000005000b7c02 */ /* 0x002fe20008000f00 */
[----:B------:R-:W-:Y:S02]  /*5300*/  IMAD.U32 R10, RZ, RZ, UR4 ;  /* 0x00000004ff0a7e24 */ /* 0x000fe4000f8e00ff */
[----:B------:R-:W-:Y:S07]  /*5310*/  LEPC R20, `(.L_x_85) ;  /* 0x000000001014794e */ /* 0x000fee0000000000 */
[----:B----45:R-:W-:Y:S05]  /*5320*/  CALL.ABS.NOINC R2 ;  /* 0x0000000002007343 */ /* 0x030fea0003c00000 */
.L_x_85:
[----:B------:R-:W-:Y:S01]  /*5330*/  LOP3.LUT P0, RZ, R85, 0x1b0, RZ, 0xc0, !PT ;  /* 0x000001b055ff7812 */ /* 0x000fe2000780c0ff */
[----:B------:R-:W-:Y:S11]  /*5340*/  BSSY.RECONVERGENT B6, `(.L_x_86) ;  /* 0x0000013000067945 */ /* 0x000ff60003800200 */
[----:B------:R-:W-:Y:S01]  /*5350*/  @!UPT UIADD3 URZ, UPT, UPT, URZ, URZ, URZ ;  /* 0x000000fffffff290 */ /* 0x000fe2000fffe0ff */
[----:B------:R-:W-:Y:S05]  /*5360*/  @!P0 BRA `(.L_x_87) ;  /* 0x0000000000408947 */ /* 0x000fea0003800000 */
        /* <DEDUP_REMOVED lines=16> */
.L_x_87:
[----:B------:R-:W-:Y:S05]  /*5470*/  BSYNC.RECONVERGENT B6 ;  /* 0x0000000000067941 */ /* 0x000fea0003800200 */
.L_x_86:
[----:B------:R-:W-:Y:S01]  /*5480*/  ISETP.NE.U32.AND P3, PT, R74, RZ, PT ;  /* 0x000000ff4a00720c */ /* 0x000fe20003f65070 */
[----:B------:R-:W-:Y:S01]  /*5490*/  UISETP.NE.AND UP1, UPT, UR61, URZ, UPT ;  /* 0x000000ff3d00728c */ /* 0x000fe2000bf25270 */
[----:B------:R-:W-:Y:S02]  /*54a0*/  ISETP.NE.U32.AND P4, PT, R70, RZ, PT ;  /* 0x000000ff4600720c */ /* 0x000fe40003f85070 */
[----:B------:R-:W-:Y:S02]  /*54b0*/  ISETP.NE.AND.EX P3, PT, R75, RZ, PT, P3 ;  /* 0x000000ff4b00720c */ /* 0x000fe40003f65330 */
[----:B------:R-:W-:Y:S02]  /*54c0*/  PLOP3.LUT P1, PT, PT, PT, PT, 0x8, 0x80 ;  /* 0x000000000080781c */ /* 0x000fe40003f2e170 */
[----:B------:R-:W-:Y:S02]  /*54d0*/  PLOP3.LUT P0, PT, PT, PT, UP1, 0x80, 0x8 ;  /* 0x000000000008781c */ /* 0x000fe40003f0f018 */
[----:B------:R-:W-:Y:S02]  /*54e0*/  ISETP.NE.AND.EX P4, PT, R71, RZ, PT, P4 ;  /* 0x000000ff4700720c */ /* 0x000fe40003f85340 */
[----:B------:R-:W2:Y:S09]  /*54f0*/  @UP1 LDCU.64 UR4, c[0x0][0x888] ;  /* 0x00011100ff0417ac */ /* 0x000eb20008000a00 */
[----:B------:R-:W-:Y:S01]  /*5500*/  @P0 PLOP3.LUT P1, PT, P3, PT, PT, 0x80, 0x8 ;  /* 0x000000000008081c */ /* 0x000fe20001f2f070 */
[----:B--2---:R-:W-:Y:S04]  /*5510*/  @UP1 UISETP.NE.U32.AND UP0, UPT, UR4, URZ, UPT ;  /* 0x000000ff0400128c */ /* 0x004fe8000bf05070 */
[----:B------:R-:W-:Y:S04]  /*5520*/  @UP1 UISETP.NE.AND.EX UP0, UPT, UR5, URZ, UPT, UP0 ;  /* 0x000000ff0500128c */ /* 0x000fe8000bf05300 */
[----:B------:R-:W-:Y:S01]  /*5530*/  @UP1 USEL UR4, URZ, 0xffffffff, UP0 ;  /* 0xffffffffff041887 */ /* 0x000fe20008000000 */
[----:B------:R-:W-:Y:S11]  /*5540*/  @!P3 BRA `(.L_x_88) ;  /* 0x000000000030b947 */ /* 0x000ff60003800000 */
        /* <DEDUP_REMOVED lines=12> */
.L_x_88:
[----:B------:R-:W-:Y:S05]  /*5610*/  @!P4 BRA `(.L_x_89) ;  /* 0x000000000024c947 */ /* 0x000fea0003800000 */
[----:B------:R-:W-:Y:S01]  /*5620*/  ISETP.NE.U32.AND P2, PT, R68, RZ, PT ;  /* 0x000000ff4400720c */ /* 0x000fe20003f45070 */
[----:B------:R-:W2:Y:S03]  /*5630*/  LDCU.64 UR6, c[0x0][0x358] ;  /* 0x00006b00ff0677ac */ /* 0x000ea60008000a00 */
[----:B------:R-:W-:Y:S11]  /*5640*/  ISETP.NE.AND.EX P2, PT, R69, RZ, PT, P2 ;  /* 0x000000ff4500720c */ /* 0x000ff60003f45320 */
[----:B------:R-:W-:Y:S02]  /*5650*/  @!UPT UIADD3 URZ, UPT, UPT, URZ, URZ, URZ ;  /* 0x000000fffffff290 */ /* 0x000fe4000fffe0ff */
[----:B------:R-:W4:Y:S01]  /*5660*/  @P2 LDC.64 R2, c[0x0][0x8a8] ;  /* 0x00022a00ff022b82 */ /* 0x000f220000000a00 */
[----:B-1----:R-:W-:Y:S04]  /*5670*/  @P2 IMAD R0, R70, UR36, RZ ;  /* 0x0000002446002c24 */ /* 0x002fe8000f8e02ff */
[----:B----4-:R-:W-:Y:S05]  /*5680*/  @P2 IMAD.WIDE R2, R0, 0x4, R2 ;  /* 0x0000000400022825 */ /* 0x010fea00078e0202 */
[----:B--2--5:R2:W5:Y:S02]  /*5690*/  @P2 LDG.E R38, desc[UR6][R2.64] ;  /* 0x0000000602262981 */ /* 0x024564000c1e1900 */
[----:B--2---:R-:W4:Y:S02]  /*56a0*/  @!P2 LDC R38, c[0x0][0x8a0] ;  /* 0x00022800ff26ab82 */ /* 0x004f240000000800 */
.L_x_89:
[----:B---3-5:R-:W-:Y:S01]  /*56b0*/  @P0 FSETP.NEU.AND P4, PT, R39, RZ, PT ;  /* 0x000000ff2700020b */ /* 0x028fe20003f8d000 */
[----:B-1----:R-:W-:Y:S01]  /*56c0*/  IMAD.U32 R0, RZ, RZ, UR4 ;  /* 0x00000004ff007e24 */ /* 0x002fe2000f8e00ff */
[----:B------:R-:W-:Y:S01]  /*56d0*/  @P0 LOP3.LUT P2, RZ, R79, 0xff, RZ, 0xc0, !PT ;  /* 0x000000ff4fff0812 */ /* 0x000fe2000784c0ff */
[----:B------:R-:W-:Y:S01]  /*56e0*/  BSSY B1, `(.L_x_90) ;  /* 0x0000039000017945 */ /* 0x000fe20003800000 */
[----:B------:R-:W-:Y:S02]  /*56f0*/  @P0 SEL R2, RZ, 0xffffffff, P4 ;  /* 0xffffffffff020807 */ /* 0x000fe40002000000 */
[----:B------:R-:W-:Y:S02]  /*5700*/  CS2R R66, SRZ ;  /* 0x0000000000427805 */ /* 0x000fe4000001ff00 */
[----:B------:R-:W-:Y:S02]  /*5710*/  LEA R22, R36, UR44, 0x3 ;  /* 0x0000002c24167c11 */ /* 0x000fe4000f8e18ff */
[----:B------:R-:W-:Y:S02]  /*5720*/  CS2R R64, SRZ ;  /* 0x0000000000407805 */ /* 0x000fe4000001ff00 */
[----:B------:R-:W-:Y:S02]  /*5730*/  @P1 SEL R2, R0, R2, !P2 ;  /* 0x0000000200021207 */ /* 0x000fe40005000000 */
[----:B------:R-:W-:Y:S02]  /*5740*/  CS2R R18, SRZ ;  /* 0x0000000000127805 */ /* 0x000fe4000001ff00 */
[----:B------:R-:W-:Y:S02]  /*5750*/  SHF.L.U32 R3, R84, 0x1f, RZ ;  /* 0x0000001f54037819 */ /* 0x000fe400000006ff */
[----:B------:R-:W-:Y:S02]  /*5760*/  CS2R R16, SRZ ;  /* 0x0000000000107805 */ /* 0x000fe4000001ff00 */
[----:B------:R-:W-:Y:S02]  /*5770*/  @P0 LOP3.LUT R2, R2, 0x1, RZ, 0xc0, !PT ;  /* 0x0000000102020812 */ /* 0x000fe400078ec0ff */
[----:B------:R-:W-:Y:S02]  /*5780*/  PLOP3.LUT P5, PT, PT, PT, PT, 0x8, 0x80 ;  /* 0x000000000080781c */ /* 0x000fe40003fae170 */
[----:B------:R-:W-:Y:S02]  /*5790*/  ISETP.NE.U32.OR P1, PT, R2, 0x1, !P0 ;  /* 0x000000010200780c */ /* 0x000fe40004725470 */
[----:B------:R-:W-:Y:S11]  /*57a0*/  LEA.HI R2, R36, R36, RZ, 0x1 ;  /* 0x0000002424027211 */ /* 0x000ff600078f08ff */
[----:B------:R-:W-:Y:S04]  /*57b0*/  @P1 SHF.L.U32 R0, R82, 0x1f, RZ ;  /* 0x0000001f52001819 */ /* 0x000fe800000006ff */
[----:B------:R1:W2:Y:S01]  /*57c0*/  @P1 SYNCS.PHASECHK.TRANS64.TRYWAIT P0, [UR44+0x30], R0 ;  /* 0x00003000ff0015a7 */ /* 0x0002a2000800112c */
[----:B------:R3:W3:Y:S01]  /*57d0*/  SYNCS.PHASECHK.TRANS64.TRYWAIT P4, [R22+URZ+0x70], R3 ;  /* 0x00007003160075a7 */ /* 0x0006e200080811ff */
[C---:B-1----:R-:W-:Y:S01]  /*57e0*/  IMAD.SHL.U32 R0, R2.reuse, 0x20, RZ ;  /* 0x0000002002007824 */ /* 0x042fe200078e00ff */
[----:B------:R-:W-:Y:S04]  /*57f0*/  LOP3.LUT R2, R2, 0xffe, RZ, 0xc0, !PT ;  /* 0x00000ffe02027812 */ /* 0x000fe800078ec0ff */
[----:B------:R-:W-:Y:S01]  /*5800*/  LOP3.LUT R0, R0, 0xffffffc0, RZ, 0xc0, !PT ;  /* 0xffffffc000007812 */ /* 0x000fe200078ec0ff */
[----:B------:R-:W-:Y:S04]  /*5810*/  IMAD.IADD R2, R36, 0x1, -R2 ;  /* 0x0000000124027824 */ /* 0x000fe800078e0a02 */
[----:B------:R-:W-:Y:S04]  /*5820*/  IMAD.IADD R0, R37, 0x1, R0 ;  /* 0x0000000125007824 */ /* 0x000fe800078e0200 */
[----:B------:R-:W-:Y:S01]  /*5830*/  IMAD R2, R2, 0x100000, R0 ;  /* 0x0010000002027824 */ /* 0x000fe200078e0200 */
[----:B--2---:R-:W-:Y:S01]  /*5840*/  @P1 PLOP3.LUT P5, PT, P0, PT, PT, 0x8, 0x80 ;  /* 0x000000000080181c */ /* 0x004fe200007ae170 */
[----:B------:R-:W-:Y:S01]  /*5850*/  @!UPT UIADD3 URZ, UPT, UPT, URZ, URZ, URZ ;  /* 0x000000fffffff290 */ /* 0x000fe2000fffe0ff */
[----:B---3--:R-:W-:Y:S11]  /*5860*/  @!P1 BRA `(.L_x_91) ;  /* 0x0000000000809947 */ /* 0x008ff60003800000 */
[----:B------:R-:W-:Y:S01]  /*5870*/  ISETP.NE.U32.AND P0, PT, RZ, UR58, PT ;  /* 0x0000003aff007c0c */ /* 0x000fe2000bf05070 */
[----:B------:R-:W-:Y:S01]  /*5880*/  BSSY B0, `(.L_x_92) ;  /* 0x0000012000007945 */ /* 0x000fe20003800000 */
[----:B------:R-:W-:Y:S02]  /*5890*/  FSETP.NEU.AND P2, PT, R39, RZ, PT ;  /* 0x000000ff2700720b */ /* 0x000fe40003f4d000 */
[----:B------:R-:W-:Y:S02]  /*58a0*/  CS2R R18, SRZ ;  /* 0x0000000000127805 */ /* 0x000fe4000001ff00 */
[----:B------:R-:W-:Y:S02]  /*58b0*/  ISETP.NE.AND.EX P0, PT, RZ, UR59, PT, P0 ;  /* 0x0000003bff007c0c */ /* 0x000fe4000bf05300 */
[----:B------:R-:W-:Y:S02]  /*58c0*/  CS2R R16, SRZ ;  /* 0x0000000000107805 */ /* 0x000fe4000001ff00 */
[----:B------:R-:W-:Y:S02]  /*58d0*/  LOP3.LUT P1, RZ, R79, 0xff, RZ, 0xc0, !PT ;  /* 0x000000ff4fff7812 */ /* 0x000fe4000782c0ff */
[----:B------:R-:W-:Y:S02]  /*58e0*/  CS2R R66, SRZ ;  /* 0x0000000000427805 */ /* 0x000fe4000001ff00 */
[----:B------:R-:W-:Y:S02]  /*58f0*/  SEL R0, RZ, 0xffffffff, P2 ;  /* 0xffffffffff007807 */ /* 0x000fe40001000000 */
[----:B------:R-:W-:Y:S02]  /*5900*/  CS2R R64, SRZ ;  /* 0x0000000000407805 */ /* 0x000fe4000001ff00 */
[----:B------:R-:W-:Y:S04]  /*5910*/  SEL R4, RZ, 0xffffffff, P0 ;  /* 0xffffffffff047807 */ /* 0x000fe80000000000 */
[----:B------:R-:W-:Y:S04]  /*5920*/  @P3 SEL R0, R4, R0, !P1 ;  /* 0x0000000004003207 */ /* 0x000fe80004800000 */
[----:B------:R-:W-:Y:S04]  /*5930*/  LOP3.LUT R0, R0, 0x1, RZ, 0xc0, !PT ;  /* 0x0000000100007812 */ /* 0x000fe800078ec0ff */
[----:B------:R-:W-:Y:S01]  /*5940*/  ISETP.NE.U32.AND P0, PT, R0, 0x1, PT ;  /* 0x000000010000780c */ /* 0x000fe20003f05070 */
[----:B------:R-:W-:Y:S01]  /*5950*/  @!UPT UIADD3 URZ, UPT, UPT, URZ, URZ, URZ ;  /* 0x000000fffffff290 */ /* 0x000fe2000fffe0ff */
[----:B------:R-:W-:Y:S11]  /*5960*/  @!P5 BRA `(.L_x_93) ;  /* 0x00000000000cd947 */ /* 0x000ff60003800000 */
[----:B------:R-:W-:Y:S04]  /*5970*/  SHF.L.U32 R4, R82, 0x1f, RZ ;  /* 0x0000001f52047819 */ /* 0x000fe800000006ff */
[----:B------:R-:W1:Y:S02]  /*5980*/  SYNCS.PHASECHK.TRANS64.TRYWAIT P1, [UR44+0x30], R4 ;  /* 0x00003004ff0075a7 */ /* 0x000e64000802112c */
[----:B-1----:R-:W-:Y:S05]  /*5990*/  @!P1 BRA `(.L_x_94) ;  /* 0x0000001400389947 */ /* 0x002fea0003800000 */
.L_x_93:
[----:B------:R-:W-:Y:S05]  /*59a0*/  BSYNC B0 ;  /* 0x0000000000007941 */ /* 0x000fea0003800000 */
.L_x_92:
[----:B------:R2:W3:Y:S01]  /*59b0*/  @P0 LDS.128 R16, [R78+UR44+0x200] ;  /* 0x0002002c4e100984 */ /* 0x0004e20008000c00 */
[----:B------:R-:W-:Y:S01]  /*59c0*/  UIADD3 UR4, UPT, UPT, UR44, 0x38, URZ ;  /* 0x000000382c047890 */ /* 0x000fe2000fffe0ff */
[----:B------:R-:W-:Y:S02]  /*59d0*/  LOP3.LUT R82, R82, 0x1, RZ, 0x3c, !PT ;  /* 0x0000000152527812 */ /* 0x000fe400078e3cff */
[----:B------:R2:W1:Y:S01]  /*59e0*/  @P0 LDS.128 R64, [R77+0x10] ;  /* 0x000010004d400984 */ /* 0x0004620000000c00 */
[----:B------:R-:W-:Y:S01]  /*59f0*/  UPRMT UR4, UR48, 0x654, UR4 ;  /* 0x0000065430047896 */ /* 0x000fe20008000004 */
[----:B------:R-:W-:Y:S01]  /*5a00*/  @!PT LDS RZ, [RZ] ;  /* 0x00000000fffff984 */ /* 0x000fe20000000800 */
[----:B------:R-:W-:Y:S01]  /*5a10*/  @!PT LDS RZ, [RZ] ;  /* 0x00000000fffff984 */ /* 0x000fe20000000800 */
[----:B------:R-:W-:Y:S01]  /*5a20*/  @!PT LDS RZ, [RZ] ;  /* 0x00000000fffff984 */ /* 0x000fe20000000800 */
[----:B------:R-:W-:Y:S01]  /*5a30*/  @!PT LDS RZ, [RZ] ;  /* 0x00000000fffff984 */ /* 0x000fe20000000800 */
[----:B------:R5:W-:Y:S06]  /*5a40*/  MEMBAR.ALL.CTA ;  /* 0x0000000000007992 */ /* 0x000bec0000008000 */
[----:B-----5:R-:W5:Y:S02]  /*5a50*/  FENCE.VIEW.ASYNC.S ;  /* 0x00000000000073c6 */ /* 0x020f640000000000 */
[----:B-----5:R-:W-:Y:S03]  /*5a60*/  SYNCS.ARRIVE.TRANS64.RED.A1T0 RZ, [UR4], RZ ;  /* 0x000000ffffff79a7 */ /* 0x020fe60008100404 */
.L_x_91:
[----:B------:R-:W-:Y:S05]  /*5a70*/  BSYNC B1 ;  /* 0x0000000000017941 */ /* 0x000fea0003800000 */
.L_x_90:
[----:B-1----:R-:W-:Y:S04]  /*5a80*/  SHF.R.U32.HI R0, RZ, 0x15, R2 ;  /* 0x00000015ff007819 */ /* 0x002fe80000011602 */
[----:B------:R-:W-:Y:S01]  /*5a90*/  LOP3.LUT P0, RZ, R0, 0x3, R80, 0x48, !PT ;  /* 0x0000000300ff7812 */ /* 0x000fe20007804850 */
[----:B------:R-:W-:Y:S01]  /*5aa0*/  @!UPT UIADD3 URZ, UPT, UPT, URZ, URZ, URZ ;  /* 0x000000fffffff290 */ /* 0x000fe2000fffe0ff */
[----:B------:R-:W-:Y:S11]  /*5ab0*/  @P4 BRA `(.L_x_95) ;  /* 0x0000000000084947 */ /* 0x000ff60003800000 */
[----:B------:R-:W1:Y:S02]  /*5ac0*/  SYNCS.PHASECHK.TRANS64.TRYWAIT P1, [R22+URZ+0x70], R3 ;  /* 0x00007003160075a7 */ /* 0x000e6400080211ff */
[----:B-1----:R-:W-:Y:S05]  /*5ad0*/  @!P1 BRA `(.L_x_96) ;  /* 0x0000001400009947 */ /* 0x002fea0003800000 */
.L_x_95:
[----:B------:R-:W-:Y:S05]  /*5ae0*/  @!P0 BRA `(.L_x_97) ;  /* 0x0000000000408947 */ /* 0x000fea0003800000 */
[----:B------:R-:W1:Y:S01]  /*5af0*/  LDCU.64 UR8, c[0x4][0x70] ;  /* 0x01000e00ff0877ac */ /* 0x000e620008000a00 */
[----:B------:R-:W-:Y:S01]  /*5b00*/  MOV R15, 0x0 ;  /* 0x00000000000f7802 */ /* 0x000fe20000000f00 */
[----:B------:R-:W-:Y:S02]  /*5b10*/  HFMA2 R12, -RZ, RZ, 0, 5.9604644775390625e-08 ;  /* 0x00000001ff0c7431 */ /* 0x000fe400000001ff */
[----:B------:R-:W-:Y:S02]  /*5b20*/  IMAD.MOV.U32 R8, RZ, RZ, 0x192 ;  /* 0x00000192ff087424 */ /* 0x000fe400078e00ff */
[----:B------:R-:W-:Y:S01]  /*5b30*/  IMAD.MOV.U32 R13, RZ, RZ, RZ ;  /* 0x000000ffff0d7224 */ /* 0x000fe200078e00ff */
[----:B------:R-:W5:Y:S01]  /*5b40*/  LDCU.64 UR6, c[0x4][0x78] ;  /* 0x01000f00ff0677ac */ /* 0x000f620008000a00 */
[----:B------:R-:W2:Y:S01]  /*5b50*/  LDC.64 R14, c[0x4][R15] ;  /* 0x010000000f0e7b82 */ /* 0x000ea20000000a00 */
[----:B------:R-:W3:Y:S01]  /*5b60*/  LDCU.64 UR4, c[0x4][0x10] ;  /* 0x01000200ff0477ac */ /* 0x000ee20008000a00 */
[----:B-1----:R-:W-:Y:S01]  /*5b70*/  MOV R5, UR9 ;  /* 0x0000000900057c02 */ /* 0x002fe20008000f00 */
[----:B------:R-:W-:Y:S01]  /*5b80*/  IMAD.U32 R4, RZ, RZ, UR8 ;  /* 0x00000008ff047e24 */ /* 0x000fe2000f8e00ff */
[----:B-----5:R-:W-:Y:S01]  /*5b90*/  MOV R7, UR7 ;  /* 0x0000000700077c02 */ /* 0x020fe20008000f00 */
[----:B------:R-:W-:Y:S01]  /*5ba0*/  IMAD.U32 R6, RZ, RZ, UR6 ;  /* 0x00000006ff067e24 */ /* 0x000fe2000f8e00ff */
[----:B---3--:R-:W-:Y:S01]  /*5bb0*/  MOV R11, UR5 ;  /* 0x00000005000b7c02 */ /* 0x008fe20008000f00 */
[----:B------:R-:W-:Y:S02]  /*5bc0*/  IMAD.U32 R10, RZ, RZ, UR4 ;  /* 0x00000004ff0a7e24 */ /* 0x000fe4000f8e00ff */
[----:B------:R-:W-:Y:S07]  /*5bd0*/  LEPC R20, `(.L_x_97) ;  /* 0x000000001014794e */ /* 0x000fee0000000000 */
[----:B--2-4-:R-:W-:Y:S05]  /*5be0*/  CALL.ABS.NOINC R14 ;  /* 0x000000000e007343 */ /* 0x014fea0003c00000 */
.L_x_97:
[----:B------:R-:W-:Y:S01]  /*5bf0*/  LOP3.LUT P0, RZ, R76, 0x60, RZ, 0xc0, !PT ;  /* 0x000000604cff7812 */ /* 0x000fe2000780c0ff */
[----:B------:R-:W-:Y:S05]  /*5c00*/  WARPSYNC.ALL ;  /* 0x0000000000007948 */ /* 0x000fea0003800000 */
[----:B------:R-:W-:Y:S01]  /*5c10*/  R2UR UR4, R2 ;  /* 0x00000000020472ca */ /* 0x000fe200000e0000 */
[----:B------:R-:W-:Y:S01]  /*5c20*/  BSSY.RECONVERGENT B0, `(.L_x_98) ;  /* 0x000009f000007945 */ /* 0x000fe20003800200 */
[-C--:B---3--:R-:W-:Y:S02]  /*5c30*/  F2FP.F16.E4M3.UNPACK_B R2, R16.reuse ;  /* 0x00000010ff02723e */ /* 0x088fe400020006ff */
[----:B------:R-:W-:Y:S02]  /*5c40*/  F2FP.F16.E4M3.UNPACK_B R16, R16.H1 ;  /* 0x00000010ff10723e */ /* 0x000fe400030006ff */
[----:B------:R-:W-:Y:S01]  /*5c50*/  R2UR UR5, R22 ;  /* 0x00000000160572ca */ /* 0x000fe200000e0000 */
[----:B------:R-:W-:Y:S01]  /*5c60*/  HADD2.F32 R0, -RZ, R2.H0_H0 ;  /* 0x20000002ff007230 */ /* 0x000fe20000004100 */
[-C--:B------:R-:W-:Y:S01]  /*5c70*/  F2FP.F16.E4M3.UNPACK_B R42, R17.reuse ;  /* 0x00000011ff2a723e */ /* 0x080fe200020006ff */
[--C-:B------:R-:W-:Y:S01]  /*5c80*/  HADD2.F32 R3, -RZ, R16.reuse.H0_H0 ;  /* 0x20000010ff037230 */ /* 0x100fe20000004100 */
[----:B------:R-:W-:Y:S01]  /*5c90*/  F2FP.F16.E4M3.UNPACK_B R44, R17.H1 ;  /* 0x00000011ff2c723e */ /* 0x000fe200030006ff */
[----:B------:R-:W-:Y:S01]  /*5ca0*/  HADD2.F32 R40, -RZ, R16.H1_H1 ;  /* 0x30000010ff287230 */ /* 0x000fe20000004100 */
[-C--:B------:R-:W-:Y:S01]  /*5cb0*/  F2FP.F16.E4M3.UNPACK_B R46, R18.reuse ;  /* 0x00000012ff2e723e */ /* 0x080fe200020006ff */
[----:B------:R-:W-:Y:S01]  /*5cc0*/  HADD2.F32 R2, -RZ, R2.H1_H1 ;  /* 0x30000002ff027230 */ /* 0x000fe20000004100 */
[----:B------:R-:W-:Y:S01]  /*5cd0*/  F2FP.F16.E4M3.UNPACK_B R48, R18.H1 ;  /* 0x00000012ff30723e */ /* 0x000fe200030006ff */
[--C-:B------:R-:W-:Y:S01]  /*5ce0*/  HADD2.F32 R41, -RZ, R42.reuse.H0_H0 ;  /* 0x2000002aff297230 */ /* 0x100fe20000004100 */
[-C--:B------:R-:W-:Y:S01]  /*5cf0*/  F2FP.F16.E4M3.UNPACK_B R50, R19.reuse ;  /* 0x00000013ff32723e */ /* 0x080fe200020006ff */
[----:B------:R-:W-:Y:S01]  /*5d00*/  HADD2.F32 R42, -RZ, R42.H1_H1 ;  /* 0x3000002aff2a7230 */ /* 0x000fe20000004100 */
[----:B------:R-:W-:Y:S01]  /*5d10*/  F2FP.F16.E4M3.UNPACK_B R52, R19.H1 ;  /* 0x00000013ff34723e */ /* 0x000fe200030006ff */
[----:B------:R-:W-:Y:S01]  /*5d20*/  HADD2.F32 R43, -RZ, R44.H0_H0 ;  /* 0x2000002cff2b7230 */ /* 0x000fe20000004100 */
[----:B------:R-:W-:Y:S01]  /*5d30*/  LDTM.16dp32bit_t0_t15.x32 R4, tmem[UR4] ;  /* 0x00000004000479ee */ /* 0x000fe20008a80000 */
[----:B------:R-:W1:Y:S01]  /*5d40*/  LDTM.16dp32bit_t16_t31.x32 R4, tmem[UR4+0x20] ;  /* 0x00002004000479ee */ /* 0x000e620008aa0000 */
[----:B------:R-:W-:Y:S01]  /*5d50*/  NOP ;  /* 0x0000000000007918 */ /* 0x000fe20000000000 */
[----:B------:R-:W-:Y:S01]  /*5d60*/  UIADD3 UR4, UPT, UPT, UR5, 0x90, URZ ;  /* 0x0000009005047890 */ /* 0x000fe2000fffe0ff */
[--C-:B------:R-:W-:Y:S01]  /*5d70*/  HADD2.F32 R45, -RZ, R46.reuse.H0_H0 ;  /* 0x2000002eff2d7230 */ /* 0x100fe20000004100 */
[----:B------:R-:W-:Y:S01]  /*5d80*/  F2FP.F16.E4M3.UNPACK_B R54, R64 ;  /* 0x00000040ff36723e */ /* 0x000fe200020006ff */
[----:B------:R-:W-:Y:S01]  /*5d90*/  HADD2.F32 R46, -RZ, R46.H1_H1 ;  /* 0x3000002eff2e7230 */ /* 0x000fe20000004100 */
[----:B------:R-:W-:Y:S01]  /*5da0*/  UPRMT UR4, UR48, 0x654, UR4 ;  /* 0x0000065430047896 */ /* 0x000fe20008000004 */
[--C-:B------:R-:W-:Y:S01]  /*5db0*/  HADD2.F32 R49, -RZ, R50.reuse.H0_H0 ;  /* 0x20000032ff317230 */ /* 0x100fe20000004100 */
[-C--:B------:R-:W-:Y:S01]  /*5dc0*/  F2FP.F16.E4M3.UNPACK_B R58, R65.reuse ;  /* 0x00000041ff3a723e */ /* 0x080fe200020006ff */
[----:B------:R-:W-:Y:S01]  /*5dd0*/  HADD2.F32 R50, -RZ, R50.H1_H1 ;  /* 0x30000032ff327230 */ /* 0x000fe20000004100 */
[----:B------:R-:W-:Y:S01]  /*5de0*/  F2FP.F16.E4M3.UNPACK_B R62, R66 ;  /* 0x00000042ff3e723e */ /* 0x000fe200020006ff */
[--C-:B------:R-:W-:Y:S01]  /*5df0*/  HADD2.F32 R53, -RZ, R54.reuse.H0_H0 ;  /* 0x20000036ff357230 */ /* 0x100fe20000004100 */
[----:B------:R-:W-:Y:S01]  /*5e00*/  F2FP.F16.E4M3.UNPACK_B R56, R64.H1 ;  /* 0x00000040ff38723e */ /* 0x000fe200030006ff */
[----:B------:R-:W-:Y:S01]  /*5e10*/  HADD2.F32 R54, -RZ, R54.H1_H1 ;  /* 0x30000036ff367230 */ /* 0x000fe20000004100 */
[----:B------:R-:W-:Y:S01]  /*5e20*/  F2FP.F16.E4M3.UNPACK_B R60, R65.H1 ;  /* 0x00000041ff3c723e */ /* 0x000fe200030006ff */
[----:B-1----:R-:W-:Y:S01]  /*5e30*/  SYNCS.ARRIVE.TRANS64.RED.A1T0 RZ, [UR4], RZ ;  /* 0x000000ffffff79a7 */ /* 0x002fe20008100404 */
[--C-:B------:R-:W-:Y:S01]  /*5e40*/  HADD2.F32 R57, -RZ, R58.reuse.H0_H0 ;  /* 0x2000003aff397230 */ /* 0x100fe20000004100 */
[-C--:B------:R-:W-:Y:S01]  /*5e50*/  F2FP.F16.E4M3.UNPACK_B R65, R67.reuse ;  /* 0x00000043ff41723e */ /* 0x080fe200020006ff */
[----:B------:R-:W-:Y:S01]  /*5e60*/  HADD2.F32 R58, -RZ, R58.H1_H1 ;  /* 0x3000003aff3a7230 */ /* 0x000fe20000004100 */
[----:B------:R-:W-:Y:S01]  /*5e70*/  F2FP.F16.E4M3.UNPACK_B R64, R66.H1 ;  /* 0x00000042ff40723e */ /* 0x000fe200030006ff */
[--C-:B------:R-:W-:Y:S01]  /*5e80*/  HADD2.F32 R61, -RZ, R62.reuse.H0_H0 ;  /* 0x2000003eff3d7230 */ /* 0x100fe20000004100 */
[----:B------:R-:W-:Y:S01]  /*5e90*/  F2FP.F16.E4M3.UNPACK_B R67, R67.H1 ;  /* 0x00000043ff43723e */ /* 0x000fe200030006ff */
[----:B------:R-:W-:Y:S01]  /*5ea0*/  HADD2.F32 R62, -RZ, R62.H1_H1 ;  /* 0x3000003eff3e7230 */ /* 0x000fe20000004100 */
[----:B------:R-:W-:Y:S01]  /*5eb0*/  IADD3 R36, PT, PT, R36, 0x1, RZ ;  /* 0x0000000124247810 */ /* 0x000fe20007ffe0ff */
[C---:B----4-:R-:W-:Y:S01]  /*5ec0*/  FMUL R4, R38.reuse, R4 ;  /* 0x0000000426047220 */ /* 0x050fe20000400000 */
[C---:B------:R-:W-:Y:S01]  /*5ed0*/  FMUL R5, R38.reuse, R5 ;  /* 0x0000000526057220 */ /* 0x040fe20000400000 */
[C---:B------:R-:W-:Y:S01]  /*5ee0*/  FMUL R8, R38.reuse, R8 ;  /* 0x0000000826087220 */ /* 0x040fe20000400000 */
[C---:B------:R-:W-:Y:S01]  /*5ef0*/  FMUL R9, R38.reuse, R9 ;  /* 0x0000000926097220 */ /* 0x040fe20000400000 */
[C---:B------:R-:W-:Y:S01]  /*5f00*/  FFMA R4, R39.reuse, R0, R4 ;  /* 0x0000000027047223 */ /* 0x040fe20000000004 */
[C---:B------:R-:W-:Y:S01]  /*5f10*/  FFMA R5, R39.reuse, R2, R5 ;  /* 0x0000000227057223 */ /* 0x040fe20000000005 */
[C---:B------:R-:W-:Y:S01]  /*5f20*/  FMUL R12, R38.reuse, R12 ;  /* 0x0000000c260c7220 */ /* 0x040fe20000400000 */
        /* <DEDUP_REMOVED lines=10> */
[----:B------:R-:W-:Y:S02]  /*5fd0*/  HADD2.F32 R44, -RZ, R44.H1_H1 ;  /* 0x3000002cff2c7230 */ /* 0x000fe40000004100 */
[C---:B------:R-:W-:Y:S01]  /*5fe0*/  FMUL R10, R38.reuse, R10 ;  /* 0x0000000a260a7220 */ /* 0x040fe20000400000 */
[C---:B------:R-:W-:Y:S01]  /*5ff0*/  FFMA R6, R39.reuse, R3, R6 ;  /* 0x0000000327067223 */ /* 0x040fe20000000006 */
[C---:B------:R-:W-:Y:S01]  /*6000*/  FFMA R7, R39.reuse, R40, R7 ;  /* 0x0000002827077223 */ /* 0x040fe20000000007 */
[C---:B------:R-:W-:Y:S01]  /*6010*/  FFMA R8, R39.reuse, R41, R8 ;  /* 0x0000002927087223 */ /* 0x040fe20000000008 */
[C---:B------:R-:W-:Y:S01]  /*6020*/  FFMA R9, R39.reuse, R42, R9 ;  /* 0x0000002a27097223 */ /* 0x040fe20000000009 */
[----:B------:R-:W-:Y:S01]  /*6030*/  FFMA R10, R39, R43, R10 ;  /* 0x0000002b270a7223 */ /* 0x000fe2000000000a */
[--C-:B------:R-:W-:Y:S01]  /*6040*/  HADD2.F32 R40, -RZ, R65.reuse.H0_H0 ;  /* 0x20000041ff287230 */ /* 0x100fe20000004100 */
[----:B------:R-:W-:Y:S01]  /*6050*/  F2FP.SATFINITE.E4M3.F32.PACK_AB_MERGE_C R86, R7, R6, RZ ;  /* 0x000000060756723e */ /* 0x000fe200048070ff */
[C---:B------:R-:W-:Y:S01]  /*6060*/  FMUL R7, R38.reuse, R24 ;  /* 0x0000001826077220 */ /* 0x040fe20000400000 */
[C---:B------:R-:W-:Y:S01]  /*6070*/  FMUL R24, R38.reuse, R29 ;  /* 0x0000001d26187220 */ /* 0x040fe20000400000 */
[C---:B------:R-:W-:Y:S01]  /*6080*/  FMUL R29, R38.reuse, R34 ;  /* 0x00000022261d7220 */ /* 0x040fe20000400000 */
[----:B------:R-:W-:Y:S02]  /*6090*/  HADD2.F32 R65, -RZ, R65.H1_H1 ;  /* 0x30000041ff417230 */ /* 0x000fe40000004100 */
[C---:B------:R-:W-:Y:S01]  /*60a0*/  FMUL R11, R38.reuse, R11 ;  /* 0x0000000b260b7220 */ /* 0x040fe20000400000 */
[--C-:B------:R-:W-:Y:S02]  /*60b0*/  HADD2.F32 R47, -RZ, R48.reuse.H0_H0 ;  /* 0x20000030ff2f7230 */ /* 0x100fe40000004100 */
[C---:B------:R-:W-:Y:S01]  /*60c0*/  FMUL R14, R38.reuse, R14 ;  /* 0x0000000e260e7220 */ /* 0x040fe20000400000 */
[----:B------:R-:W-:Y:S02]  /*60d0*/  HADD2.F32 R48, -RZ, R48.H1_H1 ;  /* 0x30000030ff307230 */ /* 0x000fe40000004100 */
[C---:B------:R-:W-:Y:S01]  /*60e0*/  FFMA R11, R39.reuse, R44, R11 ;  /* 0x0000002c270b7223 */ /* 0x040fe2000000000b */
[C---:B------:R-:W-:Y:S01]  /*60f0*/  FFMA R12, R39.reuse, R45, R12 ;  /* 0x0000002d270c7223 */ /* 0x040fe2000000000c */
[C---:B------:R-:W-:Y:S01]  /*6100*/  FFMA R13, R39.reuse, R46, R13 ;  /* 0x0000002e270d7223 */ /* 0x040fe2000000000d */
[----:B------:R-:W-:Y:S01]  /*6110*/  FFMA R14, R39, R47, R14 ;  /* 0x0000002f270e7223 */ /* 0x000fe2000000000e */
[C---:B------:R-:W-:Y:S01]  /*6120*/  FMUL R15, R38.reuse, R15 ;  /* 0x0000000f260f7220 */ /* 0x040fe20000400000 */
[--C-:B------:R-:W-:Y:S01]  /*6130*/  HADD2.F32 R51, -RZ, R52.reuse.H0_H0 ;  /* 0x20000034ff337230 */ /* 0x100fe20000004100 */
[----:B------:R-:W-:Y:S01]  /*6140*/  F2FP.SATFINITE.E4M3.F32.PACK_AB_MERGE_C R10, R11, R10, RZ ;  /* 0x0000000a0b0a723e */ /* 0x000fe200048070ff */
[----:B------:R-:W-:Y:S02]  /*6150*/  HADD2.F32 R52, -RZ, R52.H1_H1 ;  /* 0x30000034ff347230 */ /* 0x000fe40000004100 */
[C---:B------:R-:W-:Y:S01]  /*6160*/  FFMA R15, R39.reuse, R48, R15 ;  /* 0x00000030270f7223 */ /* 0x040fe2000000000f */
[C---:B------:R-:W-:Y:S01]  /*6170*/  FFMA R16, R39.reuse, R49, R16 ;  /* 0x0000003127107223 */ /* 0x040fe20000000010 */
[C---:B------:R-:W-:Y:S01]  /*6180*/  FFMA R17, R39.reuse, R50, R17 ;  /* 0x0000003227117223 */ /* 0x040fe20000000011 */
[C---:B------:R-:W-:Y:S01]  /*6190*/  FMUL R18, R38.reuse, R18 ;  /* 0x0000001226127220 */ /* 0x040fe20000400000 */
[C---:B------:R-:W-:Y:S01]  /*61a0*/  FMUL R19, R38.reuse, R19 ;  /* 0x0000001326137220 */ /* 0x040fe20000400000 */
[--C-:B------:R-:W-:Y:S02]  /*61b0*/  HADD2.F32 R55, -RZ, R56.reuse.H0_H0 ;  /* 0x20000038ff377230 */ /* 0x100fe40000004100 */
[C---:B------:R-:W-:Y:S01]  /*61c0*/  FMUL R3, R38.reuse, R22 ;  /* 0x0000001626037220 */ /* 0x040fe20000400000 */
[C---:B------:R-:W-:Y:S01]  /*61d0*/  FFMA R18, R39.reuse, R51, R18 ;  /* 0x0000003327127223 */ /* 0x040fe20000000012 */
[----:B------:R-:W-:Y:S02]  /*61e0*/  HADD2.F32 R56, -RZ, R56.H1_H1 ;  /* 0x30000038ff387230 */ /* 0x000fe40000004100 */
[C---:B------:R-:W-:Y:S01]  /*61f0*/  FFMA R19, R39.reuse, R52, R19 ;  /* 0x0000003427137223 */ /* 0x040fe20000000013 */
[C---:B------:R-:W-:Y:S01]  /*6200*/  FMUL R6, R38.reuse, R23 ;  /* 0x0000001726067220 */ /* 0x040fe20000400000 */
[C---:B------:R-:W-:Y:S01]  /*6210*/  FFMA R0, R39.reuse, R53, R0 ;  /* 0x0000003527007223 */ /* 0x040fe20000000000 */
[C---:B------:R-:W-:Y:S01]  /*6220*/  FFMA R2, R39.reuse, R54, R2 ;  /* 0x0000003627027223 */ /* 0x040fe20000000002 */
[--C-:B------:R-:W-:Y:S02]  /*6230*/  HADD2.F32 R59, -RZ, R60.reuse.H0_H0 ;  /* 0x2000003cff3b7230 */ /* 0x100fe40000004100 */
[C---:B------:R-:W-:Y:S01]  /*6240*/  FFMA R3, R39.reuse, R55, R3 ;  /* 0x0000003727037223 */ /* 0x040fe20000000003 */
[----:B------:R-:W-:Y:S02]  /*6250*/  HADD2.F32 R60, -RZ, R60.H1_H1 ;  /* 0x3000003cff3c7230 */ /* 0x000fe40000004100 */
[C---:B------:R-:W-:Y:S01]  /*6260*/  FMUL R21, R38.reuse, R26 ;  /* 0x0000001a26157220 */ /* 0x040fe20000400000 */
[C---:B------:R-:W-:Y:S01]  /*6270*/  FMUL R22, R38.reuse, R27 ;  /* 0x0000001b26167220 */ /* 0x040fe20000400000 */
[C---:B------:R-:W-:Y:S01]  /*6280*/  FFMA R6, R39.reuse, R56, R6 ;  /* 0x0000003827067223 */ /* 0x040fe20000000006 */
[C---:B------:R-:W-:Y:S01]  /*6290*/  FFMA R7, R39.reuse, R57, R7 ;  /* 0x0000003927077223 */ /* 0x040fe20000000007 */
[C---:B------:R-:W-:Y:S01]  /*62a0*/  FMUL R23, R38.reuse, R28 ;  /* 0x0000001c26177220 */ /* 0x040fe20000400000 */
[C---:B------:R-:W-:Y:S01]  /*62b0*/  FFMA R20, R39.reuse, R58, R20 ;  /* 0x0000003a27147223 */ /* 0x040fe20000000014 */
[--C-:B------:R-:W-:Y:S02]  /*62c0*/  HADD2.F32 R63, -RZ, R64.reuse.H0_H0 ;  /* 0x20000040ff3f7230 */ /* 0x100fe40000004100 */
[C---:B------:R-:W-:Y:S01]  /*62d0*/  FFMA R21, R39.reuse, R59, R21 ;  /* 0x0000003b27157223 */ /* 0x040fe20000000015 */
[----:B------:R-:W-:Y:S02]  /*62e0*/  HADD2.F32 R64, -RZ, R64.H1_H1 ;  /* 0x30000040ff407230 */ /* 0x000fe40000004100 */
[C---:B------:R-:W-:Y:S01]  /*62f0*/  FFMA R22, R39.reuse, R60, R22 ;  /* 0x0000003c27167223 */ /* 0x040fe20000000016 */
[C---:B------:R-:W-:Y:S01]  /*6300*/  FMUL R26, R38.reuse, R31 ;  /* 0x0000001f261a7220 */ /* 0x040fe20000400000 */
[C---:B------:R-:W-:Y:S01]  /*6310*/  FMUL R27, R38.reuse, R32 ;  /* 0x00000020261b7220 */ /* 0x040fe20000400000 */
[C---:B------:R-:W-:Y:S01]  /*6320*/  FFMA R23, R39.reuse, R61, R23 ;  /* 0x0000003d27177223 */ /* 0x040fe20000000017 */
[----:B------:R-:W-:Y:S01]  /*6330*/  FMUL R28, R38, R33 ;  /* 0x00000021261c7220 */ /* 0x000fe20000400000 */
[C---:B------:R-:W-:Y:S01]  /*6340*/  FFMA R24, R39.reuse, R62, R24 ;  /* 0x0000003e27187223 */ /* 0x040fe20000000018 */
[--C-:B------:R-:W-:Y:S02]  /*6350*/  HADD2.F32 R66, -RZ, R67.reuse.H0_H0 ;  /* 0x20000043ff427230 */ /* 0x100fe40000004100 */
[C---:B------:R-:W-:Y:S01]  /*6360*/  FFMA R25, R39.reuse, R63, R25 ;  /* 0x0000003f27197223 */ /* 0x040fe20000000019 */
[----:B------:R-:W-:Y:S02]  /*6370*/  HADD2.F32 R67, -RZ, R67.H1_H1 ;  /* 0x30000043ff437230 */ /* 0x000fe40000004100 */
[----:B------:R-:W-:Y:S01]  /*6380*/  FFMA R26, R39, R64, R26 ;  /* 0x00000040271a7223 */ /* 0x000fe2000000001a */
[----:B------:R-:W-:Y:S01]  /*6390*/  F2FP.SATFINITE.E4M3.F32.PACK_AB_MERGE_C R14, R15, R14, RZ ;  /* 0x0000000e0f0e723e */ /* 0x000fe200048070ff */
[----:B------:R-:W-:Y:S01]  /*63a0*/  FFMA R27, R39, R40, R27 ;  /* 0x00000028271b7223 */ /* 0x000fe2000000001b */
[----:B------:R-:W-:Y:S01]  /*63b0*/  F2FP.SATFINITE.E4M3.F32.PACK_AB_MERGE_C R18, R19, R18, RZ ;  /* 0x000000121312723e */ /* 0x000fe200048070ff */
[C---:B------:R-:W-:Y:S01]  /*63c0*/  FFMA R28, R39.reuse, R65, R28 ;  /* 0x00000041271c7223 */ /* 0x040fe2000000001c */
[C---:B------:R-:W-:Y:S01]  /*63d0*/  FFMA R29, R39.reuse, R66, R29 ;  /* 0x00000042271d7223 */ /* 0x040fe2000000001d */
[----:B------:R-:W-:Y:S01]  /*63e0*/  FFMA R30, R39, R67, R30 ;  /* 0x00000043271e7223 */ /* 0x000fe2000000001e */
[----:B------:R-:W-:Y:S02]  /*63f0*/  F2FP.SATFINITE.E4M3.F32.PACK_AB_MERGE_C R32, R5, R4, R86 ;  /* 0x000000040520723e */ /* 0x000fe40004807056 */
[----:B------:R-:W-:Y:S02]  /*6400*/  F2FP.SATFINITE.E4M3.F32.PACK_AB_MERGE_C R33, R9, R8, R10 ;  /* 0x000000080921723e */ /* 0x000fe4000480700a */
[----:B------:R-:W-:Y:S02]  /*6410*/  F2FP.SATFINITE.E4M3.F32.PACK_AB_MERGE_C R34, R13, R12, R14 ;  /* 0x0000000c0d22723e */ /* 0x000fe4000480700e */
[----:B------:R-:W-:Y:S02]  /*6420*/  F2FP.SATFINITE.E4M3.F32.PACK_AB_MERGE_C R35, R17, R16, R18 ;  /* 0x000000101123723e */ /* 0x000fe40004807012 */
[----:B------:R-:W-:Y:S02]  /*6430*/  F2FP.SATFINITE.E4M3.F32.PACK_AB_MERGE_C R3, R6, R3, RZ ;  /* 0x000000030603723e */ /* 0x000fe400048070ff */
[----:B------:R-:W-:Y:S01]  /*6440*/  F2FP.SATFINITE.E4M3.F32.PACK_AB_MERGE_C R5, R22, R21, RZ ;  /* 0x000000151605723e */ /* 0x000fe200048070ff */
[----:B------:R1:W-:Y:S01]  /*6450*/  STS.128 [R78+UR44+0x1200], R32 ;  /* 0x001200204e007988 */ /* 0x0003e20008000c2c */
[----:B------:R-:W-:Y:S02]  /*6460*/  F2FP.SATFINITE.E4M3.F32.PACK_AB_MERGE_C R6, R26, R25, RZ ;  /* 0x000000191a06723e */ /* 0x000fe400048070ff */
[----:B------:R-:W-:Y:S02]  /*6470*/  F2FP.SATFINITE.E4M3.F32.PACK_AB_MERGE_C R29, R30, R29, RZ ;  /* 0x0000001d1e1d723e */ /* 0x000fe400048070ff */
[----:B------:R-:W-:Y:S02]  /*6480*/  F2FP.SATFINITE.E4M3.F32.PACK_AB_MERGE_C R5, R20, R7, R5 ;  /* 0x000000071405723e */ /* 0x000fe40004807005 */
[----:B------:R-:W-:Y:S02]  /*6490*/  F2FP.SATFINITE.E4M3.F32.PACK_AB_MERGE_C R4, R2, R0, R3 ;  /* 0x000000000204723e */ /* 0x000fe40004807003 */
[----:B------:R-:W-:Y:S02]  /*64a0*/  F2FP.SATFINITE.E4M3.F32.PACK_AB_MERGE_C R6, R24, R23, R6 ;  /* 0x000000171806723e */ /* 0x000fe40004807006 */
[----:B------:R-:W-:Y:S05]  /*64b0*/  F2FP.SATFINITE.E4M3.F32.PACK_AB_MERGE_C R7, R28, R27, R29 ;  /* 0x0000001b1c07723e */ /* 0x000fea000480701d */
[----:B------:R1:W-:Y:S01]  /*64c0*/  STS.128 [R77+0x1010], R4 ;  /* 0x001010044d007388 */ /* 0x0003e20000000c00 */
[----:B------:R-:W-:Y:S01]  /*64d0*/  @!PT LDS RZ, [RZ] ;  /* 0x00000000fffff984 */ /* 0x000fe20000000800 */
[----:B------:R-:W-:Y:S01]  /*64e0*/  @!PT LDS RZ, [RZ] ;  /* 0x00000000fffff984 */ /* 0x000fe20000000800 */
[----:B------:R-:W-:Y:S01]  /*64f0*/  @!PT LDS RZ, [RZ] ;  /* 0x00000000fffff984 */ /* 0x000fe20000000800 */
[----:B------:R-:W-:Y:S01]  /*6500*/  @!PT LDS RZ, [RZ] ;  /* 0x00000000fffff984 */ /* 0x000fe20000000800 */
[----:B------:R3:W-:Y:S07]  /*6510*/  MEMBAR.ALL.CTA ;  /* 0x0000000000007992 */ /* 0x0007ee0000008000 */
[----:B---3--:R-:W3:Y:S02]  /*6520*/  FENCE.VIEW.ASYNC.S ;  /* 0x00000000000073c6 */ /* 0x008ee40000000000 */
[----:B---3--:R-:W-:Y:S06]  /*6530*/  BAR.SYNC.DEFER_BLOCKING 0x1, 0x80 ;  /* 0x0042000000007b1d */ /* 0x008fec0000010000 */
[----:B------:R-:W-:Y:S05]  /*6540*/  @P0 BRA `(.L_x_99) ;  /* 0x0000000000300947 */ /* 0x000fea0003800000 */
[----:B------:R-:W-:Y:S02]  /*6550*/  UIADD3 UR4, UPT, UPT, UR44, 0x1200, URZ ;  /* 0x000012002c047890 */ /* 0x000fe4000fffe0ff */
[----:B------:R-:W-:Y:S02]  /*6560*/  USHF.L.U32 UR9, UR45, 0x6, URZ ;  /* 0x000000062d097899 */ /* 0x000fe400080006ff */
[----:B------:R-:W-:Y:S02]  /*6570*/  USHF.L.U32 UR10, UR46, 0x6, URZ ;  /* 0x000000062e0a7899 */ /* 0x000fe400080006ff */
[----:B------:R-:W-:Y:S01]  /*6580*/  MOV R85, UR4 ;  /* 0x0000000400557c02 */ /* 0x000fe20008000f00 */
[----:B------:R-:W-:Y:S01]  /*6590*/  UIADD3 UR4, UP0, UPT, UR62, 0x680, URZ ;  /* 0x000006803e047890 */ /* 0x000fe2000ff1e0ff */
[----:B------:R-:W-:Y:S02]  /*65a0*/  UMOV UR11, UR36 ;  /* 0x00000024000b7c82 */ /* 0x000fe40008000000 */
[----:B------:R-:W-:Y:S01]  /*65b0*/  R2UR UR8, R85 ;  /* 0x00000000550872ca */ /* 0x000fe200000e0000 */
[----:B------:R-:W-:Y:S11]  /*65c0*/  UIADD3.X UR5, UPT, UPT, URZ, UR63, URZ, UP0, !UPT ;  /* 0x0000003fff057290 */ /* 0x000ff600087fe4ff */
[----:B------:R-:W-:Y:S01]  /*65d0*/  @!UPT UIADD3 URZ, UPT, UPT, URZ, URZ, URZ ;  /* 0x000000fffffff290 */ /* 0x000fe2000fffe0ff */
[----:B------:R3:W-:Y:S01]  /*65e0*/  UTMASTG.3D [UR8], [UR4] ;  /* 0x00000008040073b5 */ /* 0x0007e20008010000 */
[----:B------:R0:W-:Y:S01]  /*65f0*/  UTMACMDFLUSH ;  /* 0x00000000000079b7 */ /* 0x0001e20000000000 */
[----:B---3--:R-:W-:Y:S04]  /*6600*/  DEPBAR.LE SB0, 0x0 ;  /* 0x000080000000791a */ /* 0x008fe80000000000 */
.L_x_99:
[----:B------:R-:W-:Y:S05]  /*6610*/  BSYNC.RECONVERGENT B0 ;  /* 0x0000000000007941 */ /* 0x000fea0003800200 */
.L_x_98:
[----:B------:R-:W-:Y:S01]  /*6620*/  BAR.SYNC.DEFER_BLOCKING 0x1, 0x80 ;  /* 0x0042000000007b1d */ /* 0x000fe20000010000 */
[----:B------:R-:W-:Y:S01]  /*6630*/  ISETP.NE.AND P0, PT, R81, 0x2, PT ;  /* 0x000000025100780c */ /* 0x000fe20003f05270 */
[----:B------:R-:W-:Y:S01]  /*6640*/  UISETP.NE.AND UP0, UPT, UR47, URZ, UPT ;  /* 0x000000ff2f00728c */ /* 0x000fe2000bf05270 */
[----:B------:R-:W-:Y:S01]  /*6650*/  ISETP.NE.AND P1, PT, R36, 0x4, PT ;  /* 0x000000042400780c */ /* 0x000fe20003f25270 */
[----:B------:R-:W-:Y:S01]  /*6660*/  UIADD3 UR45, UPT, UPT, UR37, UR57, URZ ;  /* 0x00000039252d7290 */ /* 0x000fe2000fffe0ff */
[----:B------:R-:W-:Y:S01]  /*6670*/  SEL R2, RZ, 0x1, P0 ;  /* 0x00000001ff027807 */ /* 0x000fe20000000000 */
[----:B------:R-:W-:Y:S01]  /*6680*/  UIADD3 UR46, UPT, UPT, UR38, UR60, URZ ;  /* 0x0000003c262e7290 */ /* 0x000fe2000fffe0ff */
[----:B------:R-:W-:Y:S02]  /*6690*/  SEL R0, RZ, 0x1, P1 ;  /* 0x00000001ff007807 */ /* 0x000fe40000800000 */
[----:B------:R-:W-:Y:S02]  /*66a0*/  LOP3.LUT R83, R83, R2, RZ, 0x3c, !PT ;  /* 0x0000000253537212 */ /* 0x000fe400078e3cff */
[----:B------:R-:W-:Y:S02]  /*66b0*/  LOP3.LUT R84, R84, R0, RZ, 0x3c, !PT ;  /* 0x0000000054547212 */ /* 0x000fe400078e3cff */
[----:B------:R-:W-:Y:S02]  /*66c0*/  SEL R81, R81, RZ, P0 ;  /* 0x000000ff51517207 */ /* 0x000fe40000000000 */
[----:B------:R-:W-:Y:S01]  /*66d0*/  SEL R36, R36, RZ, P1 ;  /* 0x000000ff24247207 */ /* 0x000fe20000800000 */
[----:B------:R-:W-:Y:S01]  /*66e0*/  UMOV UR36, UR51 ;  /* 0x0000003300247c82 */ /* 0x000fe20008000000 */
[----:B------:R-:W-:Y:S05]  /*66f0*/  BRA.U UP0, `(.L_x_100) ;  /* 0xffffffe5002c7547 */ /* 0x000fea000b83ffff */
[----:B------:R-:W-:Y:S05]  /*6700*/  EXIT ;  /* 0x000000000000794d */ /* 0x000fea0003800000 */
.L_x_24:
[----:B--2---:R2:W3:Y:S02]  /*6710*/  SYNCS.PHASECHK.TRANS64.TRYWAIT P0, [R0+URZ+0xc0], R2 ;  /* 0x0000c002000075a7 */ /* 0x0044e400080011ff */
[----:B---3--:R-:W-:Y:S05]  /*6720*/  @!P0 NANOSLEEP.SYNCS 0x989680 ;  /* 0x009896800000895d */ /* 0x008fea0003900000 */
[----:B------:R-:W3:Y:S02]  /*6730*/  @!P0 SYNCS.PHASECHK.TRANS64 P0, [R0+URZ+0xc0], R2 ;  /* 0x0000c002000085a7 */ /* 0x000ee400080010ff */
[----:B---3--:R-:W-:Y:S05]  /*6740*/  @!P0 BRA `(.L_x_24) ;  /* 0xfffffffc00f08947 */ /* 0x008fea000383ffff */
[----:B------:R-:W-:Y:S05]  /*6750*/  BRA `(.L_x_101) ;  /* 0xffffffb000287947 */ /* 0x000fea000383ffff */
.L_x_27:
[----:B-1----:R-:W-:-:S07]  /*6760*/  MOV R0, UR33 ;  /* 0x0000002100007c02 */ /* 0x002fce0008000f00 */
.L_x_102:
[----:B-1----:R1:W2:Y:S02]  /*6770*/  SYNCS.PHASECHK.TRANS64.TRYWAIT P0, [R0+URZ+0x18], R3 ;  /* 0x00001803000075a7 */ /* 0x0022a400080011ff */
[----:B--2---:R-:W-:Y:S05]  /*6780*/  @!P0 NANOSLEEP.SYNCS 0x989680 ;  /* 0x009896800000895d */ /* 0x004fea0003900000 */
[----:B------:R-:W2:Y:S02]  /*6790*/  @!P0 SYNCS.PHASECHK.TRANS64 P0, [R0+URZ+0x18], R3 ;  /* 0x00001803000085a7 */ /* 0x000ea400080010ff */
[----:B--2---:R-:W-:Y:S05]  /*67a0*/  @!P0 BRA `(.L_x_102) ;  /* 0xfffffffc00f08947 */ /* 0x004fea000383ffff */
[----:B------:R-:W-:Y:S05]  /*67b0*/  BRA `(.L_x_26) ;  /* 0xffffffb000707947 */ /* 0x000fea000383ffff */
.L_x_34:
[----:B-1----:R-:W-:-:S07]  /*67c0*/  MOV R0, UR17 ;  /* 0x0000001100007c02 */ /* 0x002fce0008000f00 */
.L_x_103:
[----:B-1----:R1:W2:Y:S02]  /*67d0*/  SYNCS.PHASECHK.TRANS64.TRYWAIT P0, [R0+URZ+0x18], R3 ;  /* 0x00001803000075a7 */ /* 0x0022a400080011ff */
[----:B--2---:R-:W-:Y:S05]  /*67e0*/  @!P0 NANOSLEEP.SYNCS 0x989680 ;  /* 0x009896800000895d */ /* 0x004fea0003900000 */
[----:B------:R-:W2:Y:S02]  /*67f0*/  @!P0 SYNCS.PHASECHK.TRANS64 P0, [R0+URZ+0x18], R3 ;  /* 0x00001803000085a7 */ /* 0x000ea400080010ff */
[----:B--2---:R-:W-:Y:S05]  /*6800*/  @!P0 BRA `(.L_x_103) ;  /* 0xfffffffc00f08947 */ /* 0x004fea000383ffff */
[----:B------:R-:W-:Y:S05]  /*6810*/  BRA `(.L_x_33) ;  /* 0xffffffb4002c7947 */ /* 0x000fea000383ffff */
.L_x_39:
[----:B-1----:R1:W2:Y:S02]  /*6820*/  SYNCS.PHASECHK.TRANS64.TRYWAIT P0, [R3+URZ+0x50], R0 ;  /* 0x00005000030075a7 */ /* 0x0022a400080011ff */
[----:B--2---:R-:W-:Y:S05]  /*6830*/  @!P0 NANOSLEEP.SYNCS 0x989680 ;  /* 0x009896800000895d */ /* 0x004fea0003900000 */
[----:B------:R-:W2:Y:S02]  /*6840*/  @!P0 SYNCS.PHASECHK.TRANS64 P0, [R3+URZ+0x50], R0 ;  /* 0x00005000030085a7 */ /* 0x000ea400080010ff */
[----:B--2---:R-:W-:Y:S05]  /*6850*/  @!P0 BRA `(.L_x_39) ;  /* 0xfffffffc00f08947 */ /* 0x004fea000383ffff */
[----:B------:R-:W-:Y:S05]  /*6860*/  BRA `(.L_x_104) ;  /* 0xffffffb400d07947 */ /* 0x000fea000383ffff */
.L_x_43:
[----:B------:R-:W-:-:S07]  /*6870*/  MOV R0, UR4 ;  /* 0x0000000400007c02 */ /* 0x000fce0008000f00 */
.L_x_105:
[----:B-1----:R1:W2:Y:S02]  /*6880*/  SYNCS.PHASECHK.TRANS64.TRYWAIT P0, [R0+URZ], R2 ;  /* 0x00000002000075a7 */ /* 0x0022a400080011ff */
[----:B--2---:R-:W-:Y:S05]  /*6890*/  @!P0 NANOSLEEP.SYNCS 0x989680 ;  /* 0x009896800000895d */ /* 0x004fea0003900000 */
[----:B------:R-:W2:Y:S02]  /*68a0*/  @!P0 SYNCS.PHASECHK.TRANS64 P0, [R0+URZ], R2 ;  /* 0x00000002000085a7 */ /* 0x000ea400080010ff */
[----:B--2---:R-:W-:Y:S05]  /*68b0*/  @!P0 BRA `(.L_x_105) ;  /* 0xfffffffc00f08947 */ /* 0x004fea000383ffff */
[----:B------:R-:W-:Y:S05]  /*68c0*/  BRA `(.L_x_106) ;  /* 0xffffffbc00747947 */ /* 0x000fea000383ffff */
.L_x_44:
[----:B------:R-:W-:-:S07]  /*68d0*/  MOV R0, UR5 ;  /* 0x0000000500007c02 */ /* 0x000fce0008000f00 */
.L_x_107:
[----:B-1----:R1:W2:Y:S02]  /*68e0*/  SYNCS.PHASECHK.TRANS64.TRYWAIT P0, [R0+URZ], R2 ;  /* 0x00000002000075a7 */ /* 0x0022a400080011ff */
[----:B--2---:R-:W-:Y:S05]  /*68f0*/  @!P0 NANOSLEEP.SYNCS 0x989680 ;  /* 0x009896800000895d */ /* 0x004fea0003900000 */
[----:B------:R-:W2:Y:S02]  /*6900*/  @!P0 SYNCS.PHASECHK.TRANS64 P0, [R0+URZ], R2 ;  /* 0x00000002000085a7 */ /* 0x000ea400080010ff */
[----:B--2---:R-:W-:Y:S05]  /*6910*/  @!P0 BRA `(.L_x_107) ;  /* 0xfffffffc00f08947 */ /* 0x004fea000383ffff */
[----:B------:R-:W-:Y:S05]  /*6920*/  BRA `(.L_x_108) ;  /* 0xffffffbc00807947 */ /* 0x000fea000383ffff */
.L_x_47:
[----:B-1----:R1:W2:Y:S02]  /*6930*/  SYNCS.PHASECHK.TRANS64.TRYWAIT P0, [R2+URZ+0xb0], R4 ;  /* 0x0000b004020075a7 */ /* 0x0022a400080011ff */
[----:B--2---:R-:W-:Y:S05]  /*6940*/  @!P0 NANOSLEEP.SYNCS 0x989680 ;  /* 0x009896800000895d */ /* 0x004fea0003900000 */
[----:B------:R-:W2:Y:S02]  /*6950*/  @!P0 SYNCS.PHASECHK.TRANS64 P0, [R2+URZ+0xb0], R4 ;  /* 0x0000b004020085a7 */ /* 0x000ea400080010ff */
[----:B--2---:R-:W-:Y:S05]  /*6960*/  @!P0 BRA `(.L_x_47) ;  /* 0xfffffffc00f08947 */ /* 0x004fea000383ffff */
[----:B------:R-:W-:Y:S05]  /*6970*/  BRA `(.L_x_109) ;  /* 0xffffffbc00dc7947 */ /* 0x000fea000383ffff */
.L_x_48:
[----:B------:R-:W-:-:S07]  /*6980*/  MOV R2, UR4 ;  /* 0x0000000400027c02 */ /* 0x000fce0008000f00 */
.L_x_110:
[----:B-1----:R1:W2:Y:S02]  /*6990*/  SYNCS.PHASECHK.TRANS64.TRYWAIT P0, [R2+URZ+0x60], R5 ;  /* 0x00006005020075a7 */ /* 0x0022a400080011ff */
[----:B--2---:R-:W-:Y:S05]  /*69a0*/  @!P0 NANOSLEEP.SYNCS 0x989680 ;  /* 0x009896800000895d */ /* 0x004fea0003900000 */
[----:B------:R-:W2:Y:S02]  /*69b0*/  @!P0 SYNCS.PHASECHK.TRANS64 P0, [R2+URZ+0x60], R5 ;  /* 0x00006005020085a7 */ /* 0x000ea400080010ff */
[----:B--2---:R-:W-:Y:S05]  /*69c0*/  @!P0 BRA `(.L_x_110) ;  /* 0xfffffffc00f08947 */ /* 0x004fea000383ffff */
[----:B------:R-:W-:Y:S05]  /*69d0*/  BRA `(.L_x_111) ;  /* 0xffffffbc00ec7947 */ /* 0x000fea000383ffff */
.L_x_49:
[----:B-1----:R1:W2:Y:S02]  /*69e0*/  SYNCS.PHASECHK.TRANS64.TRYWAIT P1, [R2+URZ+0x50], R4 ;  /* 0x00005004020075a7 */ /* 0x0022a400080211ff */
[----:B--2---:R-:W-:Y:S05]  /*69f0*/  @!P1 NANOSLEEP.SYNCS 0x989680 ;  /* 0x009896800000995d */ /* 0x004fea0003900000 */
[----:B------:R-:W2:Y:S02]  /*6a00*/  @!P1 SYNCS.PHASECHK.TRANS64 P1, [R2+URZ+0x50], R4 ;  /* 0x00005004020095a7 */ /* 0x000ea400080210ff */
[----:B--2---:R-:W-:Y:S05]  /*6a10*/  @!P1 BRA `(.L_x_49) ;  /* 0xfffffffc00f09947 */ /* 0x004fea000383ffff */
[----:B------:R-:W-:Y:S05]  /*6a20*/  BRA `(.L_x_112) ;  /* 0xffffffc0001c7947 */ /* 0x000fea000383ffff */
.L_x_52:
[----:B------:R-:W-:-:S07]  /*6a30*/  MOV R0, UR4 ;  /* 0x0000000400007c02 */ /* 0x000fce0008000f00 */
.L_x_113:
[----:B-1----:R1:W2:Y:S02]  /*6a40*/  SYNCS.PHASECHK.TRANS64.TRYWAIT P0, [R0+URZ+0x60], R2 ;  /* 0x00006002000075a7 */ /* 0x0022a400080011ff */
[----:B--2---:R-:W-:Y:S05]  /*6a50*/  @!P0 NANOSLEEP.SYNCS 0x989680 ;  /* 0x009896800000895d */ /* 0x004fea0003900000 */
[----:B------:R-:W2:Y:S02]  /*6a60*/  @!P0 SYNCS.PHASECHK.TRANS64 P0, [R0+URZ+0x60], R2 ;  /* 0x00006002000085a7 */ /* 0x000ea400080010ff */
[----:B--2---:R-:W-:Y:S05]  /*6a70*/  @!P0 BRA `(.L_x_113) ;  /* 0xfffffffc00f08947 */ /* 0x004fea000383ffff */
[----:B------:R-:W-:Y:S05]  /*6a80*/  BRA `(.L_x_51) ;  /* 0xffffffc000707947 */ /* 0x000fea000383ffff */
.L_x_59:
[----:B-1----:R1:W2:Y:S02]  /*6a90*/  SYNCS.PHASECHK.TRANS64.TRYWAIT P1, [R0+URZ+0x50], R2 ;  /* 0x00005002000075a7 */ /* 0x0022a400080211ff */
[----:B--2---:R-:W-:Y:S05]  /*6aa0*/  @!P1 NANOSLEEP.SYNCS 0x989680 ;  /* 0x009896800000995d */ /* 0x004fea0003900000 */
[----:B------:R-:W2:Y:S02]  /*6ab0*/  @!P1 SYNCS.PHASECHK.TRANS64 P1, [R0+URZ+0x50], R2 ;  /* 0x00005002000095a7 */ /* 0x000ea400080210ff */
[----:B--2---:R-:W-:Y:S05]  /*6ac0*/  @!P1 BRA `(.L_x_59) ;  /* 0xfffffffc00f09947 */ /* 0x004fea000383ffff */
[----:B------:R-:W-:Y:S05]  /*6ad0*/  BRA `(.L_x_114) ;  /* 0xffffffc400e47947 */ /* 0x000fea000383ffff */
.L_x_60:
[----:B------:R-:W-:-:S07]  /*6ae0*/  MOV R2, UR31 ;  /* 0x0000001f00027c02 */ /* 0x000fce0008000f00 */
.L_x_115:
[----:B-1----:R1:W2:Y:S02]  /*6af0*/  SYNCS.PHASECHK.TRANS64.TRYWAIT P0, [R2+URZ+0x90], R0 ;  /* 0x00009000020075a7 */ /* 0x0022a400080011ff */
[----:B--2---:R-:W-:Y:S05]  /*6b00*/  @!P0 NANOSLEEP.SYNCS 0x989680 ;  /* 0x009896800000895d */ /* 0x004fea0003900000 */
[----:B------:R-:W2:Y:S02]  /*6b10*/  @!P0 SYNCS.PHASECHK.TRANS64 P0, [R2+URZ+0x90], R0 ;  /* 0x00009000020085a7 */ /* 0x000ea400080010ff */
[----:B--2---:R-:W-:Y:S05]  /*6b20*/  @!P0 BRA `(.L_x_115) ;  /* 0xfffffffc00f08947 */ /* 0x004fea000383ffff */
[----:B------:R-:W-:Y:S05]  /*6b30*/  BRA `(.L_x_116) ;  /* 0xffffffc800347947 */ /* 0x000fea000383ffff */
.L_x_63:
[----:B------:R-:W-:Y:S07]  /*6b40*/  MOV R0, UR5 ;  /* 0x0000000500007c02 */ /* 0x000fee0008000f00 */
.L_x_117:
[----:B-1----:R1:W2:Y:S02]  /*6b50*/  SYNCS.PHASECHK.TRANS64.TRYWAIT P0, [R0+URZ], R2 ;  /* 0x00000002000075a7 */ /* 0x0022a400080011ff */
[----:B--2---:R-:W-:Y:S05]  /*6b60*/  @!P0 NANOSLEEP.SYNCS 0x989680 ;  /* 0x009896800000895d */ /* 0x004fea0003900000 */
[----:B------:R-:W2:Y:S02]  /*6b70*/  @!P0 SYNCS.PHASECHK.TRANS64 P0, [R0+URZ], R2 ;  /* 0x00000002000085a7 */ /* 0x000ea400080010ff */
[----:B--2---:R-:W-:Y:S05]  /*6b80*/  @!P0 BRA `(.L_x_117) ;  /* 0xfffffffc00f08947 */ /* 0x004fea000383ffff */
[----:B------:R-:W-:Y:S05]  /*6b90*/  BRA `(.L_x_62) ;  /* 0xffffffc800507947 */ /* 0x000fea000383ffff */
.L_x_66:
[----:B------:R-:W-:-:S07]  /*6ba0*/  MOV R0, UR4 ;  /* 0x0000000400007c02 */ /* 0x000fce0008000f00 */
.L_x_118:
[----:B--2---:R2:W4:Y:S02]  /*6bb0*/  SYNCS.PHASECHK.TRANS64.TRYWAIT P0, [R0+URZ], R2 ;  /* 0x00000002000075a7 */ /* 0x00452400080011ff */
[----:B----4-:R-:W-:Y:S05]  /*6bc0*/  @!P0 NANOSLEEP.SYNCS 0x989680 ;  /* 0x009896800000895d */ /* 0x010fea0003900000 */
[----:B------:R-:W4:Y:S02]  /*6bd0*/  @!P0 SYNCS.PHASECHK.TRANS64 P0, [R0+URZ], R2 ;  /* 0x00000002000085a7 */ /* 0x000f2400080010ff */
[----:B----4-:R-:W-:Y:S05]  /*6be0*/  @!P0 BRA `(.L_x_118) ;  /* 0xfffffffc00f08947 */ /* 0x010fea000383ffff */
[----:B------:R-:W-:Y:S05]  /*6bf0*/  BRA `(.L_x_119) ;  /* 0xffffffcc002c7947 */ /* 0x000fea000383ffff */
.L_x_67:
[----:B------:R-:W-:-:S07]  /*6c00*/  MOV R0, UR5 ;  /* 0x0000000500007c02 */ /* 0x000fce0008000f00 */
.L_x_120:
[----:B-1----:R1:W2:Y:S02]  /*6c10*/  SYNCS.PHASECHK.TRANS64.TRYWAIT P0, [R0+URZ], R3 ;  /* 0x00000003000075a7 */ /* 0x0022a400080011ff */
[----:B--2---:R-:W-:Y:S05]  /*6c20*/  @!P0 NANOSLEEP.SYNCS 0x989680 ;  /* 0x009896800000895d */ /* 0x004fea0003900000 */
[----:B------:R-:W2:Y:S02]  /*6c30*/  @!P0 SYNCS.PHASECHK.TRANS64 P0, [R0+URZ], R3 ;  /* 0x00000003000085a7 */ /* 0x000ea400080010ff */
[----:B--2---:R-:W-:Y:S05]  /*6c40*/  @!P0 BRA `(.L_x_120) ;  /* 0xfffffffc00f08947 */ /* 0x004fea000383ffff */
[----:B------:R-:W-:Y:S05]  /*6c50*/  BRA `(.L_x_121) ;  /* 0xffffffcc00387947 */ /* 0x000fea000383ffff */
.L_x_68:
[----:B------:R-:W-:-:S07]  /*6c60*/  MOV R0, UR5 ;  /* 0x0000000500007c02 */ /* 0x000fce0008000f00 */
.L_x_122:
[----:B-1----:R1:W2:Y:S02]  /*6c70*/  SYNCS.PHASECHK.TRANS64.TRYWAIT P0, [R0+URZ], R3 ;  /* 0x00000003000075a7 */ /* 0x0022a400080011ff */
[----:B--2---:R-:W-:Y:S05]  /*6c80*/  @!P0 NANOSLEEP.SYNCS 0x989680 ;  /* 0x009896800000895d */ /* 0x004fea0003900000 */
[----:B------:R-:W2:Y:S02]  /*6c90*/  @!P0 SYNCS.PHASECHK.TRANS64 P0, [R0+URZ], R3 ;  /* 0x00000003000085a7 */ /* 0x000ea400080010ff */
[----:B--2---:R-:W-:Y:S05]  /*6ca0*/  @!P0 BRA `(.L_x_122) ;  /* 0xfffffffc00f08947 */ /* 0x004fea000383ffff */
[----:B------:R-:W-:Y:S05]  /*6cb0*/  BRA `(.L_x_123) ;  /* 0xffffffcc00447947 */ /* 0x000fea000383ffff */
.L_x_69:
[----:B-1----:R-:W-:-:S07]  /*6cc0*/  MOV R0, UR4 ;  /* 0x0000000400007c02 */ /* 0x002fce0008000f00 */
.L_x_124:
[----:B-1----:R1:W2:Y:S02]  /*6cd0*/  SYNCS.PHASECHK.TRANS64.TRYWAIT P0, [R0+URZ], R2 ;  /* 0x00000002000075a7 */ /* 0x0022a400080011ff */
[----:B--2---:R-:W-:Y:S05]  /*6ce0*/  @!P0 NANOSLEEP.SYNCS 0x989680 ;  /* 0x009896800000895d */ /* 0x004fea0003900000 */
[----:B------:R-:W2:Y:S02]  /*6cf0*/  @!P0 SYNCS.PHASECHK.TRANS64 P0, [R0+URZ], R2 ;  /* 0x00000002000085a7 */ /* 0x000ea400080010ff */
[----:B--2---:R-:W-:Y:S05]  /*6d00*/  @!P0 BRA `(.L_x_124) ;  /* 0xfffffffc00f08947 */ /* 0x004fea000383ffff */
[----:B------:R-:W-:Y:S05]  /*6d10*/  BRA `(.L_x_125) ;  /* 0xffffffcc00507947 */ /* 0x000fea000383ffff */
.L_x_74:
[----:B--2---:R2:W3:Y:S02]  /*6d20*/  SYNCS.PHASECHK.TRANS64.TRYWAIT P0, [R7+URZ+0x50], R0 ;  /* 0x00005000070075a7 */ /* 0x0044e400080011ff */
[----:B---3--:R-:W-:Y:S05]  /*6d30*/  @!P0 NANOSLEEP.SYNCS 0x989680 ;  /* 0x009896800000895d */ /* 0x008fea0003900000 */
[----:B------:R-:W3:Y:S02]  /*6d40*/  @!P0 SYNCS.PHASECHK.TRANS64 P0, [R7+URZ+0x50], R0 ;  /* 0x00005000070085a7 */ /* 0x000ee400080010ff */
[----:B---3--:R-:W-:Y:S05]  /*6d50*/  @!P0 BRA `(.L_x_74) ;  /* 0xfffffffc00f08947 */ /* 0x008fea000383ffff */
[----:B------:R-:W-:Y:S05]  /*6d60*/  BRA `(.L_x_126) ;  /* 0xffffffd000647947 */ /* 0x000fea000383ffff */
.L_x_77:
[----:B-1----:R-:W-:Y:S07]  /*6d70*/  MOV R0, UR17 ;  /* 0x0000001100007c02 */ /* 0x002fee0008000f00 */
.L_x_127:
[----:B-1----:R1:W2:Y:S02]  /*6d80*/  SYNCS.PHASECHK.TRANS64.TRYWAIT P2, [R0+URZ+0x48], R7 ;  /* 0x00004807000075a7 */ /* 0x0022a400080411ff */
[----:B--2---:R-:W-:Y:S05]  /*6d90*/  @!P2 NANOSLEEP.SYNCS 0x989680 ;  /* 0x009896800000a95d */ /* 0x004fea0003900000 */
[----:B------:R-:W2:Y:S02]  /*6da0*/  @!P2 SYNCS.PHASECHK.TRANS64 P2, [R0+URZ+0x48], R7 ;  /* 0x000048070000a5a7 */ /* 0x000ea400080410ff */
[----:B--2---:R-:W-:Y:S05]  /*6db0*/  @!P2 BRA `(.L_x_127) ;  /* 0xfffffffc00f0a947 */ /* 0x004fea000383ffff */
[----:B------:R-:W-:Y:S05]  /*6dc0*/  BRA `(.L_x_76) ;  /* 0xffffffd400c47947 */ /* 0x000fea000383ffff */
.L_x_80:
[----:B-1----:R-:W-:Y:S07]  /*6dd0*/  MOV R0, UR17 ;  /* 0x0000001100007c02 */ /* 0x002fee0008000f00 */
.L_x_128:
[----:B-1----:R1:W2:Y:S02]  /*6de0*/  SYNCS.PHASECHK.TRANS64.TRYWAIT P0, [R0+URZ+0x38], R6 ;  /* 0x00003806000075a7 */ /* 0x0022a400080011ff */
[----:B--2---:R-:W-:Y:S05]  /*6df0*/  @!P0 NANOSLEEP.SYNCS 0x989680 ;  /* 0x009896800000895d */ /* 0x004fea0003900000 */
[----:B------:R-:W2:Y:S02]  /*6e00*/  @!P0 SYNCS.PHASECHK.TRANS64 P0, [R0+URZ+0x38], R6 ;  /* 0x00003806000085a7 */ /* 0x000ea400080010ff */
[----:B--2---:R-:W-:Y:S05]  /*6e10*/  @!P0 BRA `(.L_x_128) ;  /* 0xfffffffc00f08947 */ /* 0x004fea000383ffff */
[----:B------:R-:W-:Y:S05]  /*6e20*/  BRA `(.L_x_129) ;  /* 0xffffffd800147947 */ /* 0x000fea000383ffff */
.L_x_83:
[----:B---3--:R3:W1:Y:S02]  /*6e30*/  SYNCS.PHASECHK.TRANS64.TRYWAIT P0, [R3+URZ+0x50], R0 ;  /* 0x00005000030075a7 */ /* 0x00866400080011ff */
[----:B-1----:R-:W-:Y:S05]  /*6e40*/  @!P0 NANOSLEEP.SYNCS 0x989680 ;  /* 0x009896800000895d */ /* 0x002fea0003900000 */
[----:B------:R-:W1:Y:S02]  /*6e50*/  @!P0 SYNCS.PHASECHK.TRANS64 P0, [R3+URZ+0x50], R0 ;  /* 0x00005000030085a7 */ /* 0x000e6400080010ff */
[----:B-1----:R-:W-:Y:S05]  /*6e60*/  @!P0 BRA `(.L_x_83) ;  /* 0xfffffffc00f08947 */ /* 0x002fea000383ffff */
[----:B------:R-:W-:Y:S05]  /*6e70*/  BRA `(.L_x_130) ;  /* 0xffffffdc00607947 */ /* 0x000fea000383ffff */
.L_x_94:
[----:B-1----:R-:W-:Y:S04]  /*6e80*/  MOV R0, UR44 ;  /* 0x0000002c00007c02 */ /* 0x002fe80008000f00 */
[----:B------:R1:W2:Y:S03]  /*6e90*/  SYNCS.PHASECHK.TRANS64.TRYWAIT P1, [R0+URZ+0x30], R4 ;  /* 0x00003004000075a7 */ /* 0x0002a600080211ff */
[----:B--2---:R-:W-:Y:S05]  /*6ea0*/  @!P1 NANOSLEEP.SYNCS 0x989680 ;  /* 0x009896800000995d */ /* 0x004fea0003900000 */
[----:B------:R-:W2:Y:S02]  /*6eb0*/  @!P1 SYNCS.PHASECHK.TRANS64 P1, [R0+URZ+0x30], R4 ;  /* 0x00003004000095a7 */ /* 0x000ea400080210ff */
[----:B--2---:R-:W-:Y:S05]  /*6ec0*/  @!P1 BRA `(.L_x_94) ;  /* 0xfffffffc00ec9947 */ /* 0x004fea000383ffff */
[----:B------:R-:W-:Y:S05]  /*6ed0*/  BRA `(.L_x_93) ;  /* 0xffffffe800b07947 */ /* 0x000fea000383ffff */
.L_x_96:
[----:B------:R1:W1:Y:S02]  /*6ee0*/  SYNCS.PHASECHK.TRANS64.TRYWAIT P1, [R22+URZ+0x70], R3 ;  /* 0x00007003160075a7 */ /* 0x00026400080211ff */
[----:B-1----:R-:W-:Y:S05]  /*6ef0*/  @!P1 NANOSLEEP.SYNCS 0x989680 ;  /* 0x009896800000995d */ /* 0x002fea0003900000 */
[----:B------:R-:W1:Y:S02]  /*6f00*/  @!P1 SYNCS.PHASECHK.TRANS64 P1, [R22+URZ+0x70], R3 ;  /* 0x00007003160095a7 */ /* 0x000e6400080210ff */
[----:B-1----:R-:W-:Y:S05]  /*6f10*/  @!P1 BRA `(.L_x_96) ;  /* 0xfffffffc00f09947 */ /* 0x002fea000383ffff */
[----:B------:R-:W-:Y:S05]  /*6f20*/  BRA `(.L_x_95) ;  /* 0xffffffe800ec7947 */ /* 0x000fea000383ffff */
        .weak           $__internal_0_$__cuda_sm10x_tcgen05_guardrail_trap_col_being_dealloced_not_returned_by_alloc
        .type           $__internal_0_$__cuda_sm10x_tcgen05_guardrail_trap_col_being_dealloced_not_returned_by_alloc,@function
        .size           $__internal_0_$__cuda_sm10x_tcgen05_guardrail_trap_col_being_dealloced_not_returned_by_alloc,($__internal_1_$__cuda_sm10x_tcgen05_guardrail_trap_phase_invalid_during_alloc - $__internal_0_$__cuda_sm10x_tcgen05_guardrail_trap_col_being_dealloced_not_returned_by_alloc)
$__internal_0_$__cuda_sm10x_tcgen05_guardrail_trap_col_being_dealloced_not_returned_by_alloc:
[----:B------:R-:W-:Y:S05]  /*6f30*/  BPT.TRAP 0x1 ;  /* 0x000000040000795c */ /* 0x000fea0000300000 */
[----:B------:R-:W-:-:S04]  /*6f40*/  HFMA2 R3, -RZ, RZ, 0, 0 ;  /* 0x00000000ff037431 */ /* 0x000fc800000001ff */
[----:B------:R-:W-:Y:S05]  /*6f50*/  RET.REL.NODEC R2 `(_ZN7cutlass13device_kernelINS_4gemm6kernel13GemmUniversalIN4cute5tupleIJiiiiEEENS1_10collective13CollectiveMmaINS1_35MainloopSm100TmaUmmaWarpSpecializedILi3ELi2ELi4ENS5_IJNS4_1CILi1EEENSA_ILi2EEESB_EEEEENS5_IJNSA_ILi64EEESF_NSA_ILi128EEEEEENS_12float_e4m3_tENS5_IJlSB_lEEESI_SJ_NS4_8TiledMMAINS4_8MMA_AtomIJNS4_10MMA_TraitsINS4_19SM100_MMA_F8F6F4_SSEJSI_SI_fSF_SF_NS4_17integral_constantINS4_4UMMA5MajorELSQ_0EEESR_NSO_INSP_7ScaleInELSS_0EEEST_EEEEEENS4_6LayoutINS5_IJSB_SB_SB_EEENS5_IJNSA_ILi0EEESY_SY_EEEEENS5_IJNS4_10UnderscoreES11_S11_EEEEENS4_23SM90_TMA_LOAD_MULTICASTENS4_14ComposedLayoutINS4_7SwizzleILi3ELi4ELi3EEENS4_18smem_ptr_flag_bitsILi8EEENSW_INS5_IJNSA_ILi8EEESG_EEENS5_IJSG_SB_EEEEEEEvNS4_8identityENS4_13SM90_TMA_LOADES1E_vS1F_EENS_8epilogue10collective18CollectiveEpilogueINS1I_23Sm100TmaWarpSpecializedILi1ELi1ELi32ELb0ELb0EEEJSH_NS5_IJNSW_ISF_SB_EES1N_EEESI_SJ_SI_SJ_NS1I_6fusion15FusionCallbacksIS1M_NS1P_17LinearCombinationISI_fSI_fLNS_15FloatRoundStyleE2EEESH_S1O_JEEENS4_5SM1004TMEM4LOAD26SM100_TMEM_LOAD_16dp32b32xES1G_NS15_INS16_ILi2ELi4ELi3EEES19_NSW_INS5_IJS1A_SF_EEENS5_IJSF_SB_EEEEEEENS4_39AutoVectorizingCopyWithAssumedAlignmentILi128EEENS4_14SM90_TMA_STOREES23_S25_S25_EEEvvEEEEvNT_6ParamsE) ;  /* 0xffffff9002287950 */ /* 0x000fea0003c3ffff */
        .weak           $__internal_1_$__cuda_sm10x_tcgen05_guardrail_trap_phase_invalid_during_alloc
        .type           $__internal_1_$__cuda_sm10x_tcgen05_guardrail_trap_phase_invalid_during_alloc,@function
        .size           $__internal_1_$__cuda_sm10x_tcgen05_guardrail_trap_phase_invalid_during_alloc,($__internal_2_$__cuda_sm10x_tcgen05_guardrail_trap_unallocated_columns_being_dealloced - $__internal_1_$__cuda_sm10x_tcgen05_guardrail_trap_phase_invalid_during_alloc)
$__internal_1_$__cuda_sm10x_tcgen05_guardrail_trap_phase_invalid_during_alloc:
[----:B------:R-:W-:Y:S05]  /*6f60*/  BPT.TRAP 0x1 ;  /* 0x000000040000795c */ /* 0x000fea0000300000 */
[----:B------:R-:W-:-:S04]  /*6f70*/  MOV R5, 0x0 ;  /* 0x0000000000057802 */ /* 0x000fc80000000f00 */
[----:B------:R-:W-:Y:S05]  /*6f80*/  RET.REL.NODEC R4 `(_ZN7cutlass13device_kernelINS_4gemm6kernel13GemmUniversalIN4cute5tupleIJiiiiEEENS1_10collective13CollectiveMmaINS1_35MainloopSm100TmaUmmaWarpSpecializedILi3ELi2ELi4ENS5_IJNS4_1CILi1EEENSA_ILi2EEESB_EEEEENS5_IJNSA_ILi64EEESF_NSA_ILi128EEEEEENS_12float_e4m3_tENS5_IJlSB_lEEESI_SJ_NS4_8TiledMMAINS4_8MMA_AtomIJNS4_10MMA_TraitsINS4_19SM100_MMA_F8F6F4_SSEJSI_SI_fSF_SF_NS4_17integral_constantINS4_4UMMA5MajorELSQ_0EEESR_NSO_INSP_7ScaleInELSS_0EEEST_EEEEEENS4_6LayoutINS5_IJSB_SB_SB_EEENS5_IJNSA_ILi0EEESY_SY_EEEEENS5_IJNS4_10UnderscoreES11_S11_EEEEENS4_23SM90_TMA_LOAD_MULTICASTENS4_14ComposedLayoutINS4_7SwizzleILi3ELi4ELi3EEENS4_18smem_ptr_flag_bitsILi8EEENSW_INS5_IJNSA_ILi8EEESG_EEENS5_IJSG_SB_EEEEEEEvNS4_8identityENS4_13SM90_TMA_LOADES1E_vS1F_EENS_8epilogue10collective18CollectiveEpilogueINS1I_23Sm100TmaWarpSpecializedILi1ELi1ELi32ELb0ELb0EEEJSH_NS5_IJNSW_ISF_SB_EES1N_EEESI_SJ_SI_SJ_NS1I_6fusion15FusionCallbacksIS1M_NS1P_17LinearCombinationISI_fSI_fLNS_15FloatRoundStyleE2EEESH_S1O_JEEENS4_5SM1004TMEM4LOAD26SM100_TMEM_LOAD_16dp32b32xES1G_NS15_INS16_ILi2ELi4ELi3EEES19_NSW_INS5_IJS1A_SF_EEENS5_IJSF_SB_EEEEEEENS4_39AutoVectorizingCopyWithAssumedAlignmentILi128EEENS4_14SM90_TMA_STOREES23_S25_S25_EEEvvEEEEvNT_6ParamsE) ;  /* 0xffffff90041c7950 */ /* 0x000fea0003c3ffff */
        .weak           $__internal_2_$__cuda_sm10x_tcgen05_guardrail_trap_unallocated_columns_being_dealloced
        .type           $__internal_2_$__cuda_sm10x_tcgen05_guardrail_trap_unallocated_columns_being_dealloced,@function
        .size           $__internal_2_$__cuda_sm10x_tcgen05_guardrail_trap_unallocated_columns_being_dealloced,(.L_x_132 - $__internal_2_$__cuda_sm10x_tcgen05_guardrail_trap_unallocated_columns_being_dealloced)
$__internal_2_$__cuda_sm10x_tcgen05_guardrail_trap_unallocated_columns_being_dealloced:
[----:B------:R-:W-:Y:S05]  /*6f90*/  BPT.TRAP 0x1 ;  /* 0x000000040000795c */ /* 0x000fea0000300000 */
[----:B------:R-:W-:-:S04]  /*6fa0*/  HFMA2 R3, -RZ, RZ, 0, 0 ;  /* 0x00000000ff037431 */ /* 0x000fc800000001ff */
[----:B------:R-:W-:Y:S05]  /*6fb0*/  RET.REL.NODEC R2 `(_ZN7cutlass13device_kernelINS_4gemm6kernel13GemmUniversalIN4cute5tupleIJiiiiEEENS1_10collective13CollectiveMmaINS1_35MainloopSm100TmaUmmaWarpSpecializedILi3ELi2ELi4ENS5_IJNS4_1CILi1EEENSA_ILi2EEESB_EEEEENS5_IJNSA_ILi64EEESF_NSA_ILi128EEEEEENS_12float_e4m3_tENS5_IJlSB_lEEESI_SJ_NS4_8TiledMMAINS4_8MMA_AtomIJNS4_10MMA_TraitsINS4_19SM100_MMA_F8F6F4_SSEJSI_SI_fSF_SF_NS4_17integral_constantINS4_4UMMA5MajorELSQ_0EEESR_NSO_INSP_7ScaleInELSS_0EEEST_EEEEEENS4_6LayoutINS5_IJSB_SB_SB_EEENS5_IJNSA_ILi0EEESY_SY_EEEEENS5_IJNS4_10UnderscoreES11_S11_EEEEENS4_23SM90_TMA_LOAD_MULTICASTENS4_14ComposedLayoutINS4_7SwizzleILi3ELi4ELi3EEENS4_18smem_ptr_flag_bitsILi8EEENSW_INS5_IJNSA_ILi8EEESG_EEENS5_IJSG_SB_EEEEEEEvNS4_8identityENS4_13SM90_TMA_LOADES1E_vS1F_EENS_8epilogue10collective18CollectiveEpilogueINS1I_23Sm100TmaWarpSpecializedILi1ELi1ELi32ELb0ELb0EEEJSH_NS5_IJNSW_ISF_SB_EES1N_EEESI_SJ_SI_SJ_NS1I_6fusion15FusionCallbacksIS1M_NS1P_17LinearCombinationISI_fSI_fLNS_15FloatRoundStyleE2EEESH_S1O_JEEENS4_5SM1004TMEM4LOAD26SM100_TMEM_LOAD_16dp32b32xES1G_NS15_INS16_ILi2ELi4ELi3EEES19_NSW_INS5_IJS1A_SF_EEENS5_IJSF_SB_EEEEEEENS4_39AutoVectorizingCopyWithAssumedAlignmentILi128EEENS4_14SM90_TMA_STOREES23_S25_S25_EEEvvEEEEvNT_6ParamsE) ;  /* 0xffffff9002107950 */ /* 0x000fea0003c3ffff */
.L_x_131:
[----:B------:R-:W-:-:S00]  /*6fc0*/  BRA `(.L_x_131) ;  /* 0xfffffffc00fc7947 */ /* 0x000fc0000383ffff */
[----:B------:R-:W-:-:S00]  /*6fd0*/  NOP ;  /* 0x0000000000007918 */ /* 0x000fc00000000000 */
        /* <DEDUP_REMOVED lines=10> */
.L_x_132:


//--------------------- .nv.global.init           --------------------------
	.section	.nv.global.init,"aw",@progbits
.nv.global.init:
	.type		$str$27,@object
	.size		$str$27,($str$28 - $str$27)
$str$27:
        /*0000*/ 	.byte	0x28, 0x61, 0x64, 0x64, 0x72, 0x65, 0x73, 0x73, 0x20, 0x26, 0x20, 0x6d, 0x61, 0x73, 0x6b, 0x29
        /*0010*/ 	.byte	0x20, 0x3d, 0x3d, 0x20, 0x30, 0x00
	.type		$str$28,@object
	.size		$str$28,($str$26 - $str$28)
$str$28:
        /*0016*/ 	.byte	0x2f, 0x74, 0x6d, 0x70, 0x2f, 0x63, 0x75, 0x74, 0x6c, 0x61, 0x73, 0x73, 0x5f, 0x73, 0x77, 0x65
        /*0026*/ 	.byte	0x65, 0x70, 0x5f, 0x73, 0x72, 0x63, 0x2f, 0x69, 0x6e, 0x63, 0x6c, 0x75, 0x64, 0x65, 0x2f, 0x63
        /*0036*/ 	.byte	0x75, 0x74, 0x65, 0x2f, 0x70, 0x6f, 0x69, 0x6e, 0x74, 0x65, 0x72, 0x5f, 0x66, 0x6c, 0x61, 0x67
        /*0046*/ 	.byte	0x67, 0x65, 0x64, 0x2e, 0x68, 0x70, 0x70, 0x00
	.type		$str$26,@object
	.size		$str$26,($str$25 - $str$26)
$str$26:
        /*004e*/ 	.byte	0x2f, 0x74, 0x6d, 0x70, 0x2f, 0x63, 0x75, 0x74, 0x6c, 0x61, 0x73, 0x73, 0x5f, 0x73, 0x77, 0x65
        /*005e*/ 	.byte	0x65, 0x70, 0x5f, 0x73, 0x72, 0x63, 0x2f, 0x69, 0x6e, 0x63, 0x6c, 0x75, 0x64, 0x65, 0x2f, 0x63
        /*006e*/ 	.byte	0x75, 0x74, 0x65, 0x2f, 0x61, 0x74, 0x6f, 0x6d, 0x2f, 0x63, 0x6f, 0x70, 0x79, 0x5f, 0x74, 0x72
        /*007e*/ 	.byte	0x61, 0x69, 0x74, 0x73, 0x5f, 0x73, 0x6d, 0x31, 0x30, 0x30, 0x2e, 0x68, 0x70, 0x70, 0x00
	.type		$str$25,@object
	.size		$str$25,(__unnamed_1 - $str$25)
$str$25:
        /*008d*/ 	.byte	0x28, 0x28, 0x75, 0x69, 0x6e, 0x74, 0x33, 0x32, 0x5f, 0x74, 0x28, 0x74, 0x68, 0x72, 0x65, 0x61
        /*009d*/ 	.byte	0x64, 0x49, 0x64, 0x78, 0x2e, 0x78, 0x29, 0x20, 0x2f, 0x20, 0x33, 0x32, 0x29, 0x20, 0x25, 0x20
        /*00ad*/ 	.byte	0x34, 0x29, 0x20, 0x3d, 0x3d, 0x20, 0x28, 0x28, 0x28, 0x74, 0x6d, 0x65, 0x6d, 0x5f, 0x61, 0x64
        /*00bd*/ 	.byte	0x64, 0x72, 0x20, 0x3e, 0x3e, 0x20, 0x31, 0x36, 0x29, 0x20, 0x2f, 0x20, 0x33, 0x32, 0x29, 0x20
        /*00cd*/ 	.byte	0x25, 0x20, 0x34, 0x29, 0x00
	.type		__unnamed_1,@object
	.size		__unnamed_1,(__unnamed_2 - __unnamed_1)
__unnamed_1:
        /*00d2*/ 	.byte	0x61, 0x75, 0x74, 0x6f, 0x20, 0x63, 0x75, 0x74, 0x65, 0x3a, 0x3a, 0x61, 0x73, 0x5f, 0x70, 0x6f
        /* <DEDUP_REMOVED lines=24> */
        /*0262*/ 	.byte	0x3c, 0x34, 0x30, 0x39, 0x36, 0x3e, 0x3e, 0x3e, 0x3e, 0x5d, 0x00
	.type		__unnamed_2,@object
	.size		__unnamed_2,(.L_2 - __unnamed_2)
__unnamed_2:
        /* <DEDUP_REMOVED lines=40> */
        /*04ed*/ 	.byte	0x74, 0x65, 0x3a, 0x3a, 0x43, 0x3c, 0x30, 0x3e, 0x3e, 0x3e, 0x3e, 0x5d, 0x00
.L_2:


//--------------------- .nv.shared._ZN7cutlass13device_kernelINS_4gemm6kernel13GemmUniversalIN4cute5tupleIJiiiiEEENS1_10collective13CollectiveMmaINS1_35MainloopSm100TmaUmmaWarpSpecializedILi3ELi2ELi4ENS5_IJNS4_1CILi1EEENSA_ILi2EEESB_EEEEENS5_IJNSA_ILi64EEESF_NSA_ILi128EEEEEENS_12float_e4m3_tENS5_IJlSB_lEEESI_SJ_NS4_8TiledMMAINS4_8MMA_AtomIJNS4_10MMA_TraitsINS4_19SM100_MMA_F8F6F4_SSEJSI_SI_fSF_SF_NS4_17integral_constantINS4_4UMMA5MajorELSQ_0EEESR_NSO_INSP_7ScaleInELSS_0EEEST_EEEEEENS4_6LayoutINS5_IJSB_SB_SB_EEENS5_IJNSA_ILi0EEESY_SY_EEEEENS5_IJNS4_10UnderscoreES11_S11_EEEEENS4_23SM90_TMA_LOAD_MULTICASTENS4_14ComposedLayoutINS4_7SwizzleILi3ELi4ELi3EEENS4_18smem_ptr_flag_bitsILi8EEENSW_INS5_IJNSA_ILi8EEESG_EEENS5_IJSG_SB_EEEEEEEvNS4_8identityENS4_13SM90_TMA_LOADES1E_vS1F_EENS_8epilogue10collective18CollectiveEpilogueINS1I_23Sm100TmaWarpSpecializedILi1ELi1ELi32ELb0ELb0EEEJSH_NS5_IJNSW_ISF_SB_EES1N_EEESI_SJ_SI_SJ_NS1I_6fusion15FusionCallbacksIS1M_NS1P_17LinearCombinationISI_fSI_fLNS_15FloatRoundStyleE2EEESH_S1O_JEEENS4_5SM1004TMEM4LOAD26SM100_TMEM_LOAD_16dp32b32xES1G_NS15_INS16_ILi2ELi4ELi3EEES19_NSW_INS5_IJS1A_SF_EEENS5_IJSF_SB_EEEEEEENS4_39AutoVectorizingCopyWithAssumedAlignmentILi128EEENS4_14SM90_TMA_STOREES23_S25_S25_EEEvvEEEEvNT_6ParamsE --------------------------
	.section	.nv.shared._ZN7cutlass13device_kernelINS_4gemm6kernel13GemmUniversalIN4cute5tupleIJiiiiEEENS1_10collective13CollectiveMmaINS1_35MainloopSm100TmaUmmaWarpSpecializedILi3ELi2ELi4ENS5_IJNS4_1CILi1EEENSA_ILi2EEESB_EEEEENS5_IJNSA_ILi64EEESF_NSA_ILi128EEEEEENS_12float_e4m3_tENS5_IJlSB_lEEESI_SJ_NS4_8TiledMMAINS4_8MMA_AtomIJNS4_10MMA_TraitsINS4_19SM100_MMA_F8F6F4_SSEJSI_SI_fSF_SF_NS4_17integral_constantINS4_4UMMA5MajorELSQ_0EEESR_NSO_INSP_7ScaleInELSS_0EEEST_EEEEEENS4_6LayoutINS5_IJSB_SB_SB_EEENS5_IJNSA_ILi0EEESY_SY_EEEEENS5_IJNS4_10UnderscoreES11_S11_EEEEENS4_23SM90_TMA_LOAD_MULTICASTENS4_14ComposedLayoutINS4_7SwizzleILi3ELi4ELi3EEENS4_18smem_ptr_flag_bitsILi8EEENSW_INS5_IJNSA_ILi8EEESG_EEENS5_IJSG_SB_EEEEEEEvNS4_8identityENS4_13SM90_TMA_LOADES1E_vS1F_EENS_8epilogue10collective18CollectiveEpilogueINS1I_23Sm100TmaWarpSpecializedILi1ELi1ELi32ELb0ELb0EEEJSH_NS5_IJNSW_ISF_SB_EES1N_EEESI_SJ_SI_SJ_NS1I_6fusion15FusionCallbacksIS1M_NS1P_17LinearCombinationISI_fSI_fLNS_15FloatRoundStyleE2EEESH_S1O_JEEENS4_5SM1004TMEM4LOAD26SM100_TMEM_LOAD_16dp32b32xES1G_NS15_INS16_ILi2ELi4ELi3EEES19_NSW_INS5_IJS1A_SF_EEENS5_IJSF_SB_EEEEEEENS4_39AutoVectorizingCopyWithAssumedAlignmentILi128EEENS4_14SM90_TMA_STOREES23_S25_S25_EEEvvEEEEvNT_6ParamsE,"aw",@nobits
	.sectionflags	@""
	.align	16
	.zero		1024


//--------------------- .nv.shared.reserved.0     --------------------------
	.section	.nv.shared.reserved.0,"aw",@nobits
	.weak		__nv_reservedSMEM_offset_0_alias
	.size		__nv_reservedSMEM_offset_0_alias, 0, 64
	.other		__nv_reservedSMEM_offset_0_alias,@"STO_CUDA_RESERVED_SHARED STV_DEFAULT"
__nv_reservedSMEM_offset_0_alias:
	.zero		0
.nv.shared.reserved.0:
	.zero		64
	.weak		__nv_reservedSMEM_tcgen05_partition
	.type		__nv_reservedSMEM_tcgen05_partition,@object
	.size		__nv_reservedSMEM_tcgen05_partition,(.L_0 - __nv_reservedSMEM_tcgen05_partition)
__nv_reservedSMEM_tcgen05_partition:
	.zero		32
.L_0:


//--------------------- .nv.global                --------------------------
	.section	.nv.global,"aw",@nobits
.nv.global:
	.type		_ZN39_INTERNAL_fa9d5644_4_k_cu_42cb8faa_73834cute1_E,@object
	.size		_ZN39_INTERNAL_fa9d5644_4_k_cu_42cb8faa_73834cute1_E,(_ZN39_INTERNAL_fa9d5644_4_k_cu_42cb8faa_73834cuda3std3__45__cpo6cbeginE - _ZN39_INTERNAL_fa9d5644_4_k_cu_42cb8faa_73834cute1_E)
_ZN39_INTERNAL_fa9d5644_4_k_cu_42cb8faa_73834cute1_E:
	.zero		1
	.type		_ZN39_INTERNAL_fa9d5644_4_k_cu_42cb8faa_73834cuda3std3__45__cpo6cbeginE,@object
	.size		_ZN39_INTERNAL_fa9d5644_4_k_cu_42cb8faa_73834cuda3std3__45__cpo6cbeginE,(_ZN39_INTERNAL_fa9d5644_4_k_cu_42cb8faa_73834cuda3std3__48in_placeE - _ZN39_INTERNAL_fa9d5644_4_k_cu_42cb8faa_73834cuda3std3__45__cpo6cbeginE)
_ZN39_INTERNAL_fa9d5644_4_k_cu_42cb8faa_73834cuda3std3__45__cpo6cbeginE:
	.zero		1
	.type		_ZN39_INTERNAL_fa9d5644_4_k_cu_42cb8faa_73834cuda3std3__48in_placeE,@object
	.size		_ZN39_INTERNAL_fa9d5644_4_k_cu_42cb8faa_73834cuda3std3__48in_placeE,(_ZN39_INTERNAL_fa9d5644_4_k_cu_42cb8faa_73834cuda3std6ranges3__45__cpo9iter_moveE - _ZN39_INTERNAL_fa9d5644_4_k_cu_42cb8faa_73834cuda3std3__48in_placeE)
_ZN39_INTERNAL_fa9d5644_4_k_cu_42cb8faa_73834cuda3std3__48in_placeE:
	.zero		1
	.type		_ZN39_INTERNAL_fa9d5644_4_k_cu_42cb8faa_73834cuda3std6ranges3__45__cpo9iter_moveE,@object
	.size		_ZN39_INTERNAL_fa9d5644_4_k_cu_42cb8faa_73834cuda3std6ranges3__45__cpo9iter_moveE,(_ZN39_INTERNAL_fa9d5644_4_k_cu_42cb8faa_73834cuda3std3__45__cpo5beginE - _ZN39_INTERNAL_fa9d5644_4_k_cu_42cb8faa_73834cuda3std6ranges3__45__cpo9iter_moveE)
_ZN39_INTERNAL_fa9d5644_4_k_cu_42cb8faa_73834cuda3std6ranges3__45__cpo9iter_moveE:
	.zero		1
	.type		_ZN39_INTERNAL_fa9d5644_4_k_cu_42cb8faa_73834cuda3std3__45__cpo5beginE,@object
	.size		_ZN39_INTERNAL_fa9d5644_4_k_cu_42cb8faa_73834cuda3std3__45__cpo5beginE,(_ZN39_INTERNAL_fa9d5644_4_k_cu_42cb8faa_73834cuda3std3__441_GLOBAL__N__fa9d5644_4_k_cu_42cb8faa_73836ignoreE - _ZN39_INTERNAL_fa9d5644_4_k_cu_42cb8faa_73834cuda3std3__45__cpo5beginE)
_ZN39_INTERNAL_fa9d5644_4_k_cu_42cb8faa_73834cuda3std3__45__cpo5beginE:
	.zero		1
	.type		_ZN39_INTERNAL_fa9d5644_4_k_cu_42cb8faa_73834cuda3std3__441_GLOBAL__N__fa9d5644_4_k_cu_42cb8faa_73836ignoreE,@object
	.size		_ZN39_INTERNAL_fa9d5644_4_k_cu_42cb8faa_73834cuda3std3__441_GLOBAL__N__fa9d5644_4_k_cu_42cb8faa_73836ignoreE,(_ZN39_INTERNAL_fa9d5644_4_k_cu_42cb8faa_73834cute7productE - _ZN39_INTERNAL_fa9d5644_4_k_cu_42cb8faa_73834cuda3std3__441_GLOBAL__N__fa9d5644_4_k_cu_42cb8faa_73836ignoreE)
_ZN39_INTERNAL_fa9d5644_4_k_cu_42cb8faa_73834cuda3std3__441_GLOBAL__N__fa9d5644_4_k_cu_42cb8faa_73836ignoreE:
	.zero		1
	.type		_ZN39_INTERNAL_fa9d5644_4_k_cu_42cb8faa_73834cute7productE,@object
	.size		_ZN39_INTERNAL_fa9d5644_4_k_cu_42cb8faa_73834cute7productE,(_ZN39_INTERNAL_fa9d5644_4_k_cu_42cb8faa_73834cuda3std3__45__cpo3endE - _ZN39_INTERNAL_fa9d5644_4_k_cu_42cb8faa_73834cute7productE)
_ZN39_INTERNAL_fa9d5644_4_k_cu_42cb8faa_73834cute7productE:
	.zero		1
	.type		_ZN39_INTERNAL_fa9d5644_4_k_cu_42cb8faa_73834cuda3std3__45__cpo3endE,@object
	.size		_ZN39_INTERNAL_fa9d5644_4_k_cu_42cb8faa_73834cuda3std3__45__cpo3endE,(_ZN39_INTERNAL_fa9d5644_4_k_cu_42cb8faa_73834cuda3std3__419piecewise_constructE - _ZN39_INTERNAL_fa9d5644_4_k_cu_42cb8faa_73834cuda3std3__45__cpo3endE)
_ZN39_INTERNAL_fa9d5644_4_k_cu_42cb8faa_73834cuda3std3__45__cpo3endE:
	.zero		1
	.type		_ZN39_INTERNAL_fa9d5644_4_k_cu_42cb8faa_73834cuda3std3__419piecewise_constructE,@object
	.size		_ZN39_INTERNAL_fa9d5644_4_k_cu_42cb8faa_73834cuda3std3__419piecewise_constructE,(_ZN39_INTERNAL_fa9d5644_4_k_cu_42cb8faa_73834cuda3std3__45__cpo4cendE - _ZN39_INTERNAL_fa9d5644_4_k_cu_42cb8faa_73834cuda3std3__419piecewise_constructE)
_ZN39_INTERNAL_fa9d5644_4_k_cu_42cb8faa_73834cuda3std3__419piecewise_constructE:
	.zero		1
	.type		_ZN39_INTERNAL_fa9d5644_4_k_cu_42cb8faa_73834cuda3std3__45__cpo4cendE,@object
	.size		_ZN39_INTERNAL_fa9d5644_4_k_cu_42cb8faa_73834cuda3std3__45__cpo4cendE,(_ZN39_INTERNAL_fa9d5644_4_k_cu_42cb8faa_73834cuda3std6ranges3__45__cpo4swapE - _ZN39_INTERNAL_fa9d5644_4_k_cu_42cb8faa_73834cuda3std3__45__cpo4cendE)
_ZN39_INTERNAL_fa9d5644_4_k_cu_42cb8faa_73834cuda3std3__45__cpo4cendE:
	.zero		1
	.type		_ZN39_INTERNAL_fa9d5644_4_k_cu_42cb8faa_73834cuda3std6ranges3__45__cpo4swapE,@object
	.size		_ZN39_INTERNAL_fa9d5644_4_k_cu_42cb8faa_73834cuda3std6ranges3__45__cpo4swapE,(.L_10 - _ZN39_INTERNAL_fa9d5644_4_k_cu_42cb8faa_73834cuda3std6ranges3__45__cpo4swapE)
_ZN39_INTERNAL_fa9d5644_4_k_cu_42cb8faa_73834cuda3std6ranges3__45__cpo4swapE:
	.zero		1
.L_10:


//--------------------- .nv.constant0._ZN7cutlass13device_kernelINS_4gemm6kernel13GemmUniversalIN4cute5tupleIJiiiiEEENS1_10collective13CollectiveMmaINS1_35MainloopSm100TmaUmmaWarpSpecializedILi3ELi2ELi4ENS5_IJNS4_1CILi1EEENSA_ILi2EEESB_EEEEENS5_IJNSA_ILi64EEESF_NSA_ILi128EEEEEENS_12float_e4m3_tENS5_IJlSB_lEEESI_SJ_NS4_8TiledMMAINS4_8MMA_AtomIJNS4_10MMA_TraitsINS4_19SM100_MMA_F8F6F4_SSEJSI_SI_fSF_SF_NS4_17integral_constantINS4_4UMMA5MajorELSQ_0EEESR_NSO_INSP_7ScaleInELSS_0EEEST_EEEEEENS4_6LayoutINS5_IJSB_SB_SB_EEENS5_IJNSA_ILi0EEESY_SY_EEEEENS5_IJNS4_10UnderscoreES11_S11_EEEEENS4_23SM90_TMA_LOAD_MULTICASTENS4_14ComposedLayoutINS4_7SwizzleILi3ELi4ELi3EEENS4_18smem_ptr_flag_bitsILi8EEENSW_INS5_IJNSA_ILi8EEESG_EEENS5_IJSG_SB_EEEEEEEvNS4_8identityENS4_13SM90_TMA_LOADES1E_vS1F_EENS_8epilogue10collective18CollectiveEpilogueINS1I_23Sm100TmaWarpSpecializedILi1ELi1ELi32ELb0ELb0EEEJSH_NS5_IJNSW_ISF_SB_EES1N_EEESI_SJ_SI_SJ_NS1I_6fusion15FusionCallbacksIS1M_NS1P_17LinearCombinationISI_fSI_fLNS_15FloatRoundStyleE2EEESH_S1O_JEEENS4_5SM1004TMEM4LOAD26SM100_TMEM_LOAD_16dp32b32xES1G_NS15_INS16_ILi2ELi4ELi3EEES19_NSW_INS5_IJS1A_SF_EEENS5_IJSF_SB_EEEEEEENS4_39AutoVectorizingCopyWithAssumedAlignmentILi128EEENS4_14SM90_TMA_STOREES23_S25_S25_EEEvvEEEEvNT_6ParamsE --------------------------
	.section	.nv.constant0._ZN7cutlass13device_kernelINS_4gemm6kernel13GemmUniversalIN4cute5tupleIJiiiiEEENS1_10collective13CollectiveMmaINS1_35MainloopSm100TmaUmmaWarpSpecializedILi3ELi2ELi4ENS5_IJNS4_1CILi1EEENSA_ILi2EEESB_EEEEENS5_IJNSA_ILi64EEESF_NSA_ILi128EEEEEENS_12float_e4m3_tENS5_IJlSB_lEEESI_SJ_NS4_8TiledMMAINS4_8MMA_AtomIJNS4_10MMA_TraitsINS4_19SM100_MMA_F8F6F4_SSEJSI_SI_fSF_SF_NS4_17integral_constantINS4_4UMMA5MajorELSQ_0EEESR_NSO_INSP_7ScaleInELSS_0EEEST_EEEEEENS4_6LayoutINS5_IJSB_SB_SB_EEENS5_IJNSA_ILi0EEESY_SY_EEEEENS5_IJNS4_10UnderscoreES11_S11_EEEEENS4_23SM90_TMA_LOAD_MULTICASTENS4_14ComposedLayoutINS4_7SwizzleILi3ELi4ELi3EEENS4_18smem_ptr_flag_bitsILi8EEENSW_INS5_IJNSA_ILi8EEESG_EEENS5_IJSG_SB_EEEEEEEvNS4_8identityENS4_13SM90_TMA_LOADES1E_vS1F_EENS_8epilogue10collective18CollectiveEpilogueINS1I_23Sm100TmaWarpSpecializedILi1ELi1ELi32ELb0ELb0EEEJSH_NS5_IJNSW_ISF_SB_EES1N_EEESI_SJ_SI_SJ_NS1I_6fusion15FusionCallbacksIS1M_NS1P_17LinearCombinationISI_fSI_fLNS_15FloatRoundStyleE2EEESH_S1O_JEEENS4_5SM1004TMEM4LOAD26SM100_TMEM_LOAD_16dp32b32xES1G_NS15_INS16_ILi2ELi4ELi3EEES19_NSW_INS5_IJS1A_SF_EEENS5_IJSF_SB_EEEEEEENS4_39AutoVectorizingCopyWithAssumedAlignmentILi128EEENS4_14SM90_TMA_STOREES23_S25_S25_EEEvvEEEEvNT_6ParamsE,"a",@progbits
	.sectionflags	@""
	.align	4
.nv.constant0._ZN7cutlass13device_kernelINS_4gemm6kernel13GemmUniversalIN4cute5tupleIJiiiiEEENS1_10collective13CollectiveMmaINS1_35MainloopSm100TmaUmmaWarpSpecializedILi3ELi2ELi4ENS5_IJNS4_1CILi1EEENSA_ILi2EEESB_EEEEENS5_IJNSA_ILi64EEESF_NSA_ILi128EEEEEENS_12float_e4m3_tENS5_IJlSB_lEEESI_SJ_NS4_8TiledMMAINS4_8MMA_AtomIJNS4_10MMA_TraitsINS4_19SM100_MMA_F8F6F4_SSEJSI_SI_fSF_SF_NS4_17integral_constantINS4_4UMMA5MajorELSQ_0EEESR_NSO_INSP_7ScaleInELSS_0EEEST_EEEEEENS4_6LayoutINS5_IJSB_SB_SB_EEENS5_IJNSA_ILi0EEESY_SY_EEEEENS5_IJNS4_10UnderscoreES11_S11_EEEEENS4_23SM90_TMA_LOAD_MULTICASTENS4_14ComposedLayoutINS4_7SwizzleILi3ELi4ELi3EEENS4_18smem_ptr_flag_bitsILi8EEENSW_INS5_IJNSA_ILi8EEESG_EEENS5_IJSG_SB_EEEEEEEvNS4_8identityENS4_13SM90_TMA_LOADES1E_vS1F_EENS_8epilogue10collective18CollectiveEpilogueINS1I_23Sm100TmaWarpSpecializedILi1ELi1ELi32ELb0ELb0EEEJSH_NS5_IJNSW_ISF_SB_EES1N_EEESI_SJ_SI_SJ_NS1I_6fusion15FusionCallbacksIS1M_NS1P_17LinearCombinationISI_fSI_fLNS_15FloatRoundStyleE2EEESH_S1O_JEEENS4_5SM1004TMEM4LOAD26SM100_TMEM_LOAD_16dp32b32xES1G_NS15_INS16_ILi2ELi4ELi3EEES19_NSW_INS5_IJS1A_SF_EEENS5_IJSF_SB_EEEEEEENS4_39AutoVectorizingCopyWithAssumedAlignmentILi128EEENS4_14SM90_TMA_STOREES23_S25_S25_EEEvvEEEEvNT_6ParamsE:
	.zero		2944


//--------------------- SYMBOLS --------------------------

	.type		.nv.reservedSmem.offset0,@object
	.size		.nv.reservedSmem.offset0,0x4
	.type		.nv.reservedSmem.cap,@object
	.size		.nv.reservedSmem.cap,0x4
	.type		__assertfail,@function
